def matmul_kernel(
    a_ptr,
    b_ptr,
    c_ptr,
    M,
    N,
    K,
    stride_am,
    stride_ak,
    stride_bk,
    stride_bn,
    stride_cm,
    stride_cn,
    BLOCK_M: tl.constexpr,
    BLOCK_N: tl.constexpr,
    BLOCK_K: tl.constexpr,
    GROUP_M: tl.constexpr,
):
    pid = tl.program_id(axis=0)
    num_pid_m = tl.cdiv(M, BLOCK_M)
    num_pid_n = tl.cdiv(N, BLOCK_N)
    num_pid_in_group = GROUP_M * num_pid_n
    group_id = pid // num_pid_in_group
    first_pid_m = group_id * GROUP_M
    group_size_m = min(num_pid_m - first_pid_m, GROUP_M)
    pid_m = first_pid_m + ((pid % num_pid_in_group) % group_size_m)
    pid_n = (pid % num_pid_in_group) // group_size_m

    offs_am = (pid_m * BLOCK_M + tl.arange(0, BLOCK_M)) % M
    offs_bn = (pid_n * BLOCK_N + tl.arange(0, BLOCK_N)) % N
    offs_k = tl.arange(0, BLOCK_K)
    a_ptrs = a_ptr + offs_am[:, None] * stride_am + offs_k[None, :] * stride_ak
    b_ptrs = b_ptr + offs_k[:, None] * stride_bk + offs_bn[None, :] * stride_bn

    acc = tl.zeros((BLOCK_M, BLOCK_N), dtype=tl.float32)
    for kk in range(0, tl.cdiv(K, BLOCK_K)):
        a = tl.load(a_ptrs, mask=offs_k[None, :] < K - kk * BLOCK_K, other=0.0)
        b = tl.load(b_ptrs, mask=offs_k[:, None] < K - kk * BLOCK_K, other=0.0)
        acc = tl.dot(a, b, acc)
        a_ptrs += BLOCK_K * stride_ak
        b_ptrs += BLOCK_K * stride_bk

    c = acc.to(c_ptr.dtype.element_ty)
    offs_cm = pid_m * BLOCK_M + tl.arange(0, BLOCK_M)
    offs_cn = pid_n * BLOCK_N + tl.arange(0, BLOCK_N)
    c_ptrs = c_ptr + offs_cm[:, None] * stride_cm + offs_cn[None, :] * stride_cn
    mask = (offs_cm[:, None] < M) & (offs_cn[None, :] < N)
    tl.store(c_ptrs, c, mask=mask)

# config = {"BLOCK_K": 32, "BLOCK_M": 256, "BLOCK_N": 64, "GROUP_M": 8, "arch": "sm_90", "dtype": "fp32", "num_ctas": 1, "num_stages": 3, "num_warps": 16}
# arch = sm_90


// ===== COMPILED SASS (sm_90a) =====

	.target	sm_90a

	.elftype	@"ET_EXEC"


//--------------------- .note.nv.tkinfo           --------------------------
	.section	.note.nv.tkinfo,"",@"SHT_NOTE"
	.sectionflags	@"SHF_NOTE_NV_TKINFO"
	.tkinfo
        /*0018*/ 	.word	0x00000002
        /*0030*/ 	.string	""
        /*0030*/ 	.string	"ptxas"
        /*0030*/ 	.string	"Cuda compilation tools, release 13.0, V13.0.88"
        /*0030*/ 	.string	"Build cuda_13.0.r13.0/compiler.36424714_0"
        /*0030*/ 	.string	"-v  -suppress-debug-info  -lineinfo  -arch sm_90a "



//--------------------- .note.nv.cuinfo           --------------------------
	.section	.note.nv.cuinfo,"",@"SHT_NOTE"
	.sectionflags	@"SHF_NOTE_NV_CUINFO"
        /*0018*/ 	.short	0x0002
        /*001a*/ 	.short	0x005a
        /*001c*/ 	.short	0x0082
	.zero		2


//--------------------- .nv.info                  --------------------------
	.section	.nv.info,"",@"SHT_CUDA_INFO"
	.align	4


	//----- nvinfo : EIATTR_REGCOUNT
	.align		4
        /*0000*/ 	.byte	0x04, 0x2f
        /*0002*/ 	.short	(.L_1 - .L_0)
	.align		4
.L_0:
        /*0004*/ 	.word	index@(matmul_kernel)
        /*0008*/ 	.word	0x0000007a


	//----- nvinfo : EIATTR_FRAME_SIZE
	.align		4
.L_1:
        /*000c*/ 	.byte	0x04, 0x11
        /*000e*/ 	.short	(.L_3 - .L_2)
	.align		4
.L_2:
        /*0010*/ 	.word	index@(matmul_kernel)
        /*0014*/ 	.word	0x00000000


	//----- nvinfo : EIATTR_MIN_STACK_SIZE
	.align		4
.L_3:
        /*0018*/ 	.byte	0x04, 0x12
        /*001a*/ 	.short	(.L_5 - .L_4)
	.align		4
.L_4:
        /*001c*/ 	.word	index@(matmul_kernel)
        /*0020*/ 	.word	0x00000000
.L_5:


//--------------------- .nv.compat                --------------------------
	.section	.nv.compat,"",@"SHT_CUDA_COMPAT_INFO"
	.align	4
        /*0000*/ 	.byte	0x02, 0x09, 0x01, 0x00, 0x02, 0x02, 0x04, 0x00, 0x02, 0x05, 0x05, 0x00, 0x03, 0x07, 0x01, 0x01
        /*0010*/ 	.byte	0x02, 0x03, 0x00, 0x00, 0x02, 0x06, 0x01, 0x00, 0x04, 0x0b, 0x08, 0x00, 0x00, 0x00, 0x00, 0x00
        /*0020*/ 	.byte	0x00, 0x00, 0x00, 0x00


//--------------------- .nv.info.matmul_kernel    --------------------------
	.section	.nv.info.matmul_kernel,"",@"SHT_CUDA_INFO"
	.sectionflags	@""
	.align	4


	//----- nvinfo : EIATTR_CUDA_API_VERSION
	.align		4
        /*0000*/ 	.byte	0x04, 0x37
        /*0002*/ 	.short	(.L_7 - .L_6)
.L_6:
        /*0004*/ 	.word	0x00000082


	//----- nvinfo : EIATTR_KPARAM_INFO
	.align		4
.L_7:
        /*0008*/ 	.byte	0x04, 0x17
        /*000a*/ 	.short	(.L_9 - .L_8)
.L_8:
        /*000c*/ 	.word	0x00000000
        /*0010*/ 	.short	0x000d
        /*0012*/ 	.short	0x0048
        /*0014*/ 	.byte	0x00, 0xf4, 0x21, 0x00


	//----- nvinfo : EIATTR_KPARAM_INFO
	.align		4
.L_9:
        /*0018*/ 	.byte	0x04, 0x17
        /*001a*/ 	.short	(.L_11 - .L_10)
.L_10:
        /*001c*/ 	.word	0x00000000
        /*0020*/ 	.short	0x000c
        /*0022*/ 	.short	0x0040
        /*0024*/ 	.byte	0x00, 0xf4, 0x21, 0x00


	//----- nvinfo : EIATTR_KPARAM_INFO
	.align		4
.L_11:
        /*0028*/ 	.byte	0x04, 0x17
        /*002a*/ 	.short	(.L_13 - .L_12)
.L_12:
        /*002c*/ 	.word	0x00000000
        /*0030*/ 	.short	0x000b
        /*0032*/ 	.short	0x0038
        /*0034*/ 	.byte	0x00, 0xf0, 0x11, 0x00


	//----- nvinfo : EIATTR_KPARAM_INFO
	.align		4
.L_13:
        /*0038*/ 	.byte	0x04, 0x17
        /*003a*/ 	.short	(.L_15 - .L_14)
.L_14:
        /*003c*/ 	.word	0x00000000
        /*0040*/ 	.short	0x000a
        /*0042*/ 	.short	0x0034
        /*0044*/ 	.byte	0x00, 0xf0, 0x11, 0x00


	//----- nvinfo : EIATTR_KPARAM_INFO
	.align		4
.L_15:
        /*0048*/ 	.byte	0x04, 0x17
        /*004a*/ 	.short	(.L_17 - .L_16)
.L_16:
        /*004c*/ 	.word	0x00000000
        /*0050*/ 	.short	0x0009
        /*0052*/ 	.short	0x0030
        /*0054*/ 	.byte	0x00, 0xf0, 0x11, 0x00


	//----- nvinfo : EIATTR_KPARAM_INFO
	.align		4
.L_17:
        /*0058*/ 	.byte	0x04, 0x17
        /*005a*/ 	.short	(.L_19 - .L_18)
.L_18:
        /*005c*/ 	.word	0x00000000
        /*0060*/ 	.short	0x0008
        /*0062*/ 	.short	0x002c
        /*0064*/ 	.byte	0x00, 0xf0, 0x11, 0x00


	//----- nvinfo : EIATTR_KPARAM_INFO
	.align		4
.L_19:
        /*0068*/ 	.byte	0x04, 0x17
        /*006a*/ 	.short	(.L_21 - .L_20)
.L_20:
        /*006c*/ 	.word	0x00000000
        /*0070*/ 	.short	0x0007
        /*0072*/ 	.short	0x0028
        /*0074*/ 	.byte	0x00, 0xf0, 0x11, 0x00


	//----- nvinfo : EIATTR_KPARAM_INFO
	.align		4
.L_21:
        /*0078*/ 	.byte	0x04, 0x17
        /*007a*/ 	.short	(.L_23 - .L_22)
.L_22:
        /*007c*/ 	.word	0x00000000
        /*0080*/ 	.short	0x0006
        /*0082*/ 	.short	0x0024
        /*0084*/ 	.byte	0x00, 0xf0, 0x11, 0x00


	//----- nvinfo : EIATTR_KPARAM_INFO
	.align		4
.L_23:
        /*0088*/ 	.byte	0x04, 0x17
        /*008a*/ 	.short	(.L_25 - .L_24)
.L_24:
        /*008c*/ 	.word	0x00000000
        /*0090*/ 	.short	0x0005
        /*0092*/ 	.short	0x0020
        /*0094*/ 	.byte	0x00, 0xf0, 0x11, 0x00


	//----- nvinfo : EIATTR_KPARAM_INFO
	.align		4
.L_25:
        /*0098*/ 	.byte	0x04, 0x17
        /*009a*/ 	.short	(.L_27 - .L_26)
.L_26:
        /*009c*/ 	.word	0x00000000
        /*00a0*/ 	.short	0x0004
        /*00a2*/ 	.short	0x001c
        /*00a4*/ 	.byte	0x00, 0xf0, 0x11, 0x00


	//----- nvinfo : EIATTR_KPARAM_INFO
	.align		4
.L_27:
        /*00a8*/ 	.byte	0x04, 0x17
        /*00aa*/ 	.short	(.L_29 - .L_28)
.L_28:
        /*00ac*/ 	.word	0x00000000
        /*00b0*/ 	.short	0x0003
        /*00b2*/ 	.short	0x0018
        /*00b4*/ 	.byte	0x00, 0xf0, 0x11, 0x00


	//----- nvinfo : EIATTR_KPARAM_INFO
	.align		4
.L_29:
        /*00b8*/ 	.byte	0x04, 0x17
        /*00ba*/ 	.short	(.L_31 - .L_30)
.L_30:
        /*00bc*/ 	.word	0x00000000
        /*00c0*/ 	.short	0x0002
        /*00c2*/ 	.short	0x0010
        /*00c4*/ 	.byte	0x00, 0xf4, 0x21, 0x00


	//----- nvinfo : EIATTR_KPARAM_INFO
	.align		4
.L_31:
        /*00c8*/ 	.byte	0x04, 0x17
        /*00ca*/ 	.short	(.L_33 - .L_32)
.L_32:
        /*00cc*/ 	.word	0x00000000
        /*00d0*/ 	.short	0x0001
        /*00d2*/ 	.short	0x0008
        /*00d4*/ 	.byte	0x00, 0xf4, 0x21, 0x00


	//----- nvinfo : EIATTR_KPARAM_INFO
	.align		4
.L_33:
        /*00d8*/ 	.byte	0x04, 0x17
        /*00da*/ 	.short	(.L_35 - .L_34)
.L_34:
        /*00dc*/ 	.word	0x00000000
        /*00e0*/ 	.short	0x0000
        /*00e2*/ 	.short	0x0000
        /*00e4*/ 	.byte	0x00, 0xf4, 0x21, 0x00


	//----- nvinfo : EIATTR_SPARSE_MMA_MASK
	.align		4
.L_35:
        /*00e8*/ 	.byte	0x03, 0x50
        /*00ea*/ 	.short	0x0000


	//----- nvinfo : EIATTR_MAXREG_COUNT
	.align		4
        /*00ec*/ 	.byte	0x03, 0x1b
        /*00ee*/ 	.short	0x0080


	//----- nvinfo : EIATTR_NUM_BARRIERS
	.align		4
        /*00f0*/ 	.byte	0x02, 0x4c
        /*00f2*/ 	.byte	0x01
	.zero		1


	//----- nvinfo : EIATTR_MERCURY_ISA_VERSION
	.align		4
        /*00f4*/ 	.byte	0x03, 0x5f
        /*00f6*/ 	.short	0x0101


	//----- nvinfo : EIATTR_EXIT_INSTR_OFFSETS
	.align		4
        /*00f8*/ 	.byte	0x04, 0x1c
        /*00fa*/ 	.short	(.L_37 - .L_36)


	//   ....[0]....
.L_36:
        /*00fc*/ 	.word	0x000045d0


	//   ....[1]....
        /*0100*/ 	.word	0x000045f0


	//----- nvinfo : EIATTR_REQNTID
	.align		4
.L_37:
        /*0104*/ 	.byte	0x04, 0x10
        /*0106*/ 	.short	(.L_39 - .L_38)
.L_38:
        /*0108*/ 	.word	0x00000200
        /*010c*/ 	.word	0x00000001
        /*0110*/ 	.word	0x00000001


	//----- nvinfo : EIATTR_CBANK_PARAM_SIZE
	.align		4
.L_39:
        /*0114*/ 	.byte	0x03, 0x19
        /*0116*/ 	.short	0x0050


	//----- nvinfo : EIATTR_PARAM_CBANK
	.align		4
        /*0118*/ 	.byte	0x04, 0x0a
        /*011a*/ 	.short	(.L_41 - .L_40)
	.align		4
.L_40:
        /*011c*/ 	.word	index@(.nv.constant0.matmul_kernel)
        /*0120*/ 	.short	0x0210
        /*0122*/ 	.short	0x0050


	//----- nvinfo : EIATTR_SW_WAR
	.align		4
.L_41:
        /*0124*/ 	.byte	0x04, 0x36
        /*0126*/ 	.short	(.L_43 - .L_42)
.L_42:
        /*0128*/ 	.word	0x00000008
.L_43:


//--------------------- .nv.callgraph             --------------------------
	.section	.nv.callgraph,"",@"SHT_CUDA_CALLGRAPH"
	.align	4
	.sectionentsize	8
	.align		4
        /*0000*/ 	.word	0x00000000
	.align		4
        /*0004*/ 	.word	0xffffffff
	.align		4
        /*0008*/ 	.word	0x00000000
	.align		4
        /*000c*/ 	.word	0xfffffffe
	.align		4
        /*0010*/ 	.word	0x00000000
	.align		4
        /*0014*/ 	.word	0xfffffffd
	.align		4
        /*0018*/ 	.word	0x00000000
	.align		4
        /*001c*/ 	.word	0xfffffffc


//--------------------- .text.matmul_kernel       --------------------------
	.section	.text.matmul_kernel,"ax",@progbits
	.align	128
        .global         matmul_kernel
        .type           matmul_kernel,@function
        .size           matmul_kernel,(.L_x_3 - matmul_kernel)
        .other          matmul_kernel,@"STO_CUDA_ENTRY STV_DEFAULT"
matmul_kernel:
.text.matmul_kernel:
[----:B------:R-:W-:Y:S01]  /*0000*/  LDC R1, c[0x0][0x28] ;  /* 0x00000a00ff017b82 */ /* 0x000fe20000000800 */
[----:B------:R-:W-:Y:S01]  /*0010*/  ULDC.64 UR18, c[0x0][0x228] ;  /* 0x00008a0000127ab9 */ /* 0x000fe20000000a00 */
[----:B------:R-:W1:Y:S01]  /*0020*/  S2R R4, SR_CTAID.X ;  /* 0x0000000000047919 */ /* 0x000e620000002500 */
[----:B------:R-:W-:Y:S01]  /*0030*/  UIADD3 UR4, UR19, 0x3f, URZ ;  /* 0x0000003f13047890 */ /* 0x000fe2000fffe03f */
[----:B------:R-:W-:Y:S01]  /*0040*/  IABS R14, UR18 ;  /* 0x00000012000e7c13 */ /* 0x000fe20008000000 */
[----:B------:R-:W-:Y:S01]  /*0050*/  ULDC.64 UR12, c[0x0][0x230] ;  /* 0x00008c00000c7ab9 */ /* 0x000fe20000000a00 */
[----:B------:R-:W-:Y:S01]  /*0060*/  ULDC.64 UR14, c[0x0][0x238] ;  /* 0x00008e00000e7ab9 */ /* 0x000fe20000000a00 */
[----:B------:R-:W-:Y:S01]  /*0070*/  USHF.R.S32.HI UR5, URZ, 0x1f, UR4 ;  /* 0x0000001f3f057899 */ /* 0x000fe20008011404 */
[----:B------:R-:W-:Y:S01]  /*0080*/  IMAD.U32 R92, RZ, RZ, UR14 ;  /* 0x0000000eff5c7e24 */ /* 0x000fe2000f8e00ff */
[----:B------:R-:W-:Y:S01]  /*0090*/  UIADD3 UR30, UR12, -0x20, URZ ;  /* 0xffffffe00c1e7890 */ /* 0x000fe2000fffe03f */
[----:B------:R-:W-:Y:S01]  /*00a0*/  IMAD.U32 R93, RZ, RZ, UR14 ;  /* 0x0000000eff5d7e24 */ /* 0x000fe2000f8e00ff */
[----:B------:R-:W-:Y:S01]  /*00b0*/  ULEA.HI UR5, UR5, UR4, URZ, 0x6 ;  /* 0x0000000405057291 */ /* 0x000fe2000f8f303f */
[----:B------:R-:W-:Y:S01]  /*00c0*/  IMAD.U32 R94, RZ, RZ, UR14 ;  /* 0x0000000eff5e7e24 */ /* 0x000fe2000f8e00ff */
[----:B------:R-:W-:Y:S01]  /*00d0*/  ULDC.64 UR16, c[0x0][0x218] ;  /* 0x0000860000107ab9 */ /* 0x000fe20000000a00 */
[----:B------:R-:W-:Y:S01]  /*00e0*/  IMAD.U32 R95, RZ, RZ, UR14 ;  /* 0x0000000eff5f7e24 */ /* 0x000fe2000f8e00ff */
[----:B------:R-:W-:Y:S01]  /*00f0*/  USHF.R.S32.HI UR5, URZ, 0x6, UR5 ;  /* 0x000000063f057899 */ /* 0x000fe20008011405 */
[----:B------:R-:W-:Y:S01]  /*0100*/  IMAD.U32 R96, RZ, RZ, UR14 ;  /* 0x0000000eff607e24 */ /* 0x000fe2000f8e00ff */
[----:B------:R-:W-:Y:S01]  /*0110*/  ULDC.64 UR20, c[0x0][0x210] ;  /* 0x0000840000147ab9 */ /* 0x000fe20000000a00 */
[----:B------:R-:W-:Y:S01]  /*0120*/  IMAD.U32 R97, RZ, RZ, UR14 ;  /* 0x0000000eff617e24 */ /* 0x000fe2000f8e00ff */
[----:B------:R-:W-:Y:S01]  /*0130*/  USHF.L.U32 UR6, UR5, 0x3, URZ ;  /* 0x0000000305067899 */ /* 0x000fe2000800063f */
[----:B------:R-:W-:Y:S01]  /*0140*/  IMAD.U32 R98, RZ, RZ, UR14 ;  /* 0x0000000eff627e24 */ /* 0x000fe2000f8e00ff */
[----:B------:R-:W-:Y:S01]  /*0150*/  ULDC UR24, c[0x0][0x240] ;  /* 0x0000900000187ab9 */ /* 0x000fe20000000800 */
[----:B------:R-:W-:Y:S01]  /*0160*/  IMAD.U32 R19, RZ, RZ, UR14 ;  /* 0x0000000eff137e24 */ /* 0x000fe2000f8e00ff */
[----:B------:R-:W-:Y:S01]  /*0170*/  S2UR UR10, SR_CgaCtaId ;  /* 0x00000000000a79c3 */ /* 0x000fe20000008800 */
[----:B------:R-:W-:-:S02]  /*0180*/  IMAD.U32 R23, RZ, RZ, UR14 ;  /* 0x0000000eff177e24 */ /* 0x000fc4000f8e00ff */
[----:B------:R-:W-:Y:S02]  /*0190*/  IMAD.U32 R5, RZ, RZ, UR6 ;  /* 0x00000006ff057e24 */ /* 0x000fe4000f8e00ff */
[----:B------:R-:W-:Y:S02]  /*01a0*/  IMAD.U32 R24, RZ, RZ, UR14 ;  /* 0x0000000eff187e24 */ /* 0x000fe4000f8e00ff */
[----:B------:R-:W-:Y:S01]  /*01b0*/  IMAD.U32 R26, RZ, RZ, UR14 ;  /* 0x0000000eff1a7e24 */ /* 0x000fe2000f8e00ff */
[-C--:B------:R-:W-:Y:S02]  /*01c0*/  IABS R3, R5.reuse ;  /* 0x0000000500037213 */ /* 0x080fe40000000000 */
[----:B------:R-:W-:Y:S02]  /*01d0*/  IABS R5, R5 ;  /* 0x0000000500057213 */ /* 0x000fe40000000000 */
[----:B------:R-:W2:Y:S01]  /*01e0*/  I2F.RP R0, R3 ;  /* 0x0000000300007306 */ /* 0x000ea20000209400 */
[----:B------:R-:W-:-:S02]  /*01f0*/  R2UR UR7, R3 ;  /* 0x00000000030772ca */ /* 0x000fc400000e0000 */
[----:B-1----:R-:W-:-:S04]  /*0200*/  IABS R6, R4 ;  /* 0x0000000400067213 */ /* 0x002fc80000000000 */
[----:B------:R-:W-:Y:S01]  /*0210*/  R2UR UR8, R6 ;  /* 0x00000000060872ca */ /* 0x000fe200000e0000 */
[----:B--2---:R-:W1:Y:S02]  /*0220*/  MUFU.RCP R0, R0 ;  /* 0x0000000000007308 */ /* 0x004e640000001000 */
[----:B-1----:R-:W-:Y:S02]  /*0230*/  VIADD R2, R0, 0xffffffe ;  /* 0x0ffffffe00027836 */ /* 0x002fe40000000000 */
[----:B------:R-:W-:-:S08]  /*0240*/  IMAD.MOV R0, RZ, RZ, -R5 ;  /* 0x000000ffff007224 */ /* 0x000fd000078e0a05 */
[----:B------:R-:W-:Y:S01]  /*0250*/  IMAD.U32 R5, RZ, RZ, UR8 ;  /* 0x00000008ff057e24 */ /* 0x000fe2000f8e00ff */
[----:B------:R-:W1:Y:S02]  /*0260*/  F2I.FTZ.U32.TRUNC.NTZ R2, R2 ;  /* 0x0000000200027305 */ /* 0x000e64000021f000 */
[----:B-1----:R-:W-:-:S13]  /*0270*/  R2UR UR5, R2 ;  /* 0x00000000020572ca */ /* 0x002fda00000e0000 */
[----:B------:R-:W-:-:S04]  /*0280*/  UIADD3 UR4, URZ, -UR5, URZ ;  /* 0x800000053f047290 */ /* 0x000fc8000fffe03f */
[----:B------:R-:W-:-:S03]  /*0290*/  UIMAD UR7, UR4, UR7, URZ ;  /* 0x00000007040772a4 */ /* 0x000fc6000f8e023f */
[----:B------:R-:W-:Y:S02]  /*02a0*/  UMOV UR4, URZ ;  /* 0x0000003f00047c82 */ /* 0x000fe40008000000 */
[----:B------:R-:W-:-:S04]  /*02b0*/  UIMAD.WIDE.U32 UR4, UR5, UR7, UR4 ;  /* 0x00000007050472a5 */ /* 0x000fc8000f8e0004 */
[----:B------:R-:W-:-:S06]  /*02c0*/  UIMAD.WIDE.U32 UR4, UR5, UR8, URZ ;  /* 0x00000008050472a5 */ /* 0x000fcc000f8e003f */
[----:B------:R-:W-:Y:S01]  /*02d0*/  IMAD R0, R0, UR5, R5 ;  /* 0x0000000500007c24 */ /* 0x000fe2000f8e0205 */
[----:B------:R-:W-:-:S04]  /*02e0*/  IABS R5, UR19 ;  /* 0x0000001300057c13 */ /* 0x000fc80008000000 */
[----:B------:R-:W-:Y:S01]  /*02f0*/  ISETP.GT.U32.AND P0, PT, R3, R0, PT ;  /* 0x000000000300720c */ /* 0x000fe20003f04070 */
[----:B------:R-:W1:Y:S01]  /*0300*/  S2UR UR4, SR_CTAID.X ;  /* 0x00000000000479c3 */ /* 0x000e620000002500 */
[----:B------:R-:W-:-:S11]  /*0310*/  R2UR UR26, R5 ;  /* 0x00000000051a72ca */ /* 0x000fd600000e0000 */
[----:B------:R-:W-:Y:S01]  /*0320*/  VOTEU.ANY UP1, P0 ;  /* 0x00000000003f7886 */ /* 0x000fe20000020100 */
[----:B------:R-:W-:-:S04]  /*0330*/  PLOP3.LUT P0, PT, PT, PT, UP1, 0x80, 0x0 ;  /* 0x000000000000781c */ /* 0x000fc80003f0f018 */
[----:B------:R-:W-:Y:S02]  /*0340*/  @!UP1 UIADD3 UR5, UR5, 0x1, URZ ;  /* 0x0000000105059890 */ /* 0x000fe4000fffe03f */
[----:B-1----:R-:W-:-:S07]  /*0350*/  ULOP3.LUT UR4, UR4, UR6, URZ, 0x3c, !UPT ;  /* 0x0000000604047292 */ /* 0x002fce000f8e3c3f */
[----:B------:R-:W-:Y:S01]  /*0360*/  @!P0 IMAD.IADD R0, R0, 0x1, -R3 ;  /* 0x0000000100008824 */ /* 0x000fe200078e0a03 */
[----:B------:R-:W-:Y:S02]  /*0370*/  UISETP.GE.AND UP1, UPT, UR4, URZ, UPT ;  /* 0x0000003f0400728c */ /* 0x000fe4000bf26270 */
[----:B------:R-:W-:Y:S02]  /*0380*/  UIADD3 UR4, UR18, 0xff, URZ ;  /* 0x000000ff12047890 */ /* 0x000fe4000fffe03f */
[----:B------:R-:W-:-:S13]  /*0390*/  ISETP.GE.U32.AND P0, PT, R0, R3, PT ;  /* 0x000000030000720c */ /* 0x000fda0003f06070 */
[----:B------:R-:W-:-:S05]  /*03a0*/  VOTEU.ANY UP0, P0 ;  /* 0x00000000003f7886 */ /* 0x000fca0000000100 */
[----:B------:R-:W-:Y:S02]  /*03b0*/  @UP0 UIADD3 UR5, UR5, 0x1, URZ ;  /* 0x0000000105050890 */ /* 0x000fe4000fffe03f */
[----:B------:R-:W-:-:S05]  /*03c0*/  UISETP.NE.AND UP0, UPT, UR6, URZ, UPT ;  /* 0x0000003f0600728c */ /* 0x000fca000bf05270 */
[----:B------:R-:W-:Y:S01]  /*03d0*/  UMOV UR7, UR5 ;  /* 0x0000000500077c82 */ /* 0x000fe20008000000 */
[----:B------:R-:W-:Y:S02]  /*03e0*/  USHF.R.S32.HI UR5, URZ, 0x1f, UR4 ;  /* 0x0000001f3f057899 */ /* 0x000fe40008011404 */
[----:B------:R-:W-:Y:S02]  /*03f0*/  @!UP1 UIADD3 UR7, -UR7, URZ, URZ ;  /* 0x0000003f07079290 */ /* 0x000fe4000fffe13f */
[----:B------:R-:W-:Y:S02]  /*0400*/  ULEA.HI UR5, UR5, UR4, URZ, 0x8 ;  /* 0x0000000405057291 */ /* 0x000fe4000f8f403f */
[----:B------:R-:W-:Y:S02]  /*0410*/  @!UP0 ULOP3.LUT UR7, URZ, UR6, URZ, 0x33, !UPT ;  /* 0x000000063f078292 */ /* 0x000fe4000f8e333f */
[----:B------:R-:W-:Y:S02]  /*0420*/  UISETP.NE.AND UP1, UPT, UR19, URZ, UPT ;  /* 0x0000003f1300728c */ /* 0x000fe4000bf25270 */
[----:B------:R-:W-:-:S02]  /*0430*/  USHF.L.U32 UR9, UR7, 0x3, URZ ;  /* 0x0000000307097899 */ /* 0x000fc4000800063f */
[----:B------:R-:W-:Y:S02]  /*0440*/  IMAD R5, RZ, RZ, -UR7 ;  /* 0x80000007ff057e24 */ /* 0x000fe4000f8e02ff */
[----:B------:R-:W-:Y:S02]  /*0450*/  ULEA.HI.SX32 UR5, UR5, -UR9, 0x18 ;  /* 0x8000000905057291 */ /* 0x000fe4000f8fc23f */
[----:B------:R-:W-:Y:S02]  /*0460*/  IMAD R9, R5, UR6, R4 ;  /* 0x0000000605097c24 */ /* 0x000fe4000f8e0204 */
[----:B------:R-:W-:Y:S01]  /*0470*/  UISETP.LT.AND UP0, UPT, UR5, 0x8, UPT ;  /* 0x000000080500788c */ /* 0x000fe2000bf01270 */
[----:B------:R-:W1:Y:S03]  /*0480*/  I2F.RP R5, UR26 ;  /* 0x0000001a00057d06 */ /* 0x000e660008209400 */
[----:B------:R-:W-:-:S05]  /*0490*/  USEL UR4, UR5, 0x8, UP0 ;  /* 0x0000000805047887 */ /* 0x000fca0008000000 */
[----:B------:R-:W2:Y:S01]  /*04a0*/  I2F.RP R4, R14 ;  /* 0x0000000e00047306 */ /* 0x000ea20000209400 */
[----:B------:R-:W-:-:S05]  /*04b0*/  IMAD.U32 R6, RZ, RZ, UR4 ;  /* 0x00000004ff067e24 */ /* 0x000fca000f8e00ff */
[-C--:B------:R-:W-:Y:S02]  /*04c0*/  IABS R8, R6.reuse ;  /* 0x0000000600087213 */ /* 0x080fe40000000000 */
[----:B------:R-:W-:Y:S01]  /*04d0*/  IABS R6, R6 ;  /* 0x0000000600067213 */ /* 0x000fe20000000000 */
[----:B-1----:R-:W-:Y:S08]  /*04e0*/  MUFU.RCP R5, R5 ;  /* 0x0000000500057308 */ /* 0x002ff00000001000 */
[----:B------:R-:W1:Y:S08]  /*04f0*/  I2F.RP R0, R8 ;  /* 0x0000000800007306 */ /* 0x000e700000209400 */
[----:B--2---:R-:W-:Y:S08]  /*0500*/  MUFU.RCP R4, R4 ;  /* 0x0000000400047308 */ /* 0x004ff00000001000 */
[----:B-1----:R-:W1:Y:S02]  /*0510*/  MUFU.RCP R0, R0 ;  /* 0x0000000000007308 */ /* 0x002e640000001000 */
[----:B-1----:R-:W-:Y:S01]  /*0520*/  VIADD R2, R0, 0xffffffe ;  /* 0x0ffffffe00027836 */ /* 0x002fe20000000000 */
[----:B------:R-:W-:-:S05]  /*0530*/  IABS R0, R9 ;  /* 0x0000000900007213 */ /* 0x000fca0000000000 */
[----:B------:R1:W2:Y:S02]  /*0540*/  F2I.FTZ.U32.TRUNC.NTZ R3, R2 ;  /* 0x0000000200037305 */ /* 0x0002a4000021f000 */
[----:B-1----:R-:W-:Y:S02]  /*0550*/  IMAD.MOV.U32 R2, RZ, RZ, RZ ;  /* 0x000000ffff027224 */ /* 0x002fe400078e00ff */
[----:B--2---:R-:W-:-:S04]  /*0560*/  IMAD.MOV R7, RZ, RZ, -R3 ;  /* 0x000000ffff077224 */ /* 0x004fc800078e0a03 */
[----:B------:R-:W-:-:S04]  /*0570*/  IMAD R7, R7, R8, RZ ;  /* 0x0000000807077224 */ /* 0x000fc800078e02ff */
[----:B------:R-:W-:-:S04]  /*0580*/  IMAD.HI.U32 R2, R3, R7, R2 ;  /* 0x0000000703027227 */ /* 0x000fc800078e0002 */
[----:B------:R-:W-:Y:S02]  /*0590*/  IMAD.MOV.U32 R3, RZ, RZ, R0 ;  /* 0x000000ffff037224 */ /* 0x000fe400078e0000 */
[----:B------:R-:W-:Y:S02]  /*05a0*/  IMAD.MOV R0, RZ, RZ, -R6 ;  /* 0x000000ffff007224 */ /* 0x000fe400078e0a06 */
[----:B------:R-:W-:-:S04]  /*05b0*/  IMAD.HI.U32 R2, R2, R3, RZ ;  /* 0x0000000302027227 */ /* 0x000fc800078e00ff */
[----:B------:R-:W-:Y:S02]  /*05c0*/  IMAD R3, R2, R0, R3 ;  /* 0x0000000002037224 */ /* 0x000fe400078e0203 */
[----:B------:R-:W1:Y:S01]  /*05d0*/  S2R R0, SR_TID.X ;  /* 0x0000000000007919 */ /* 0x000e620000002100 */
[----:B------:R-:W-:Y:S02]  /*05e0*/  VIADD R6, R5, 0xffffffe ;  /* 0x0ffffffe05067836 */ /* 0x000fe40000000000 */
[----:B------:R-:W-:Y:S01]  /*05f0*/  ISETP.GT.U32.AND P1, PT, R8, R3, PT ;  /* 0x000000030800720c */ /* 0x000fe20003f24070 */
[----:B------:R-:W-:-:S03]  /*0600*/  VIADD R5, R4, 0xffffffe ;  /* 0x0ffffffe04057836 */ /* 0x000fc60000000000 */
[----:B------:R-:W2:Y:S08]  /*0610*/  F2I.FTZ.U32.TRUNC.NTZ R6, R6 ;  /* 0x0000000600067305 */ /* 0x000eb0000021f000 */
[----:B------:R-:W3:Y:S01]  /*0620*/  F2I.FTZ.U32.TRUNC.NTZ R5, R5 ;  /* 0x0000000500057305 */ /* 0x000ee2000021f000 */
[----:B------:R-:W-:Y:S02]  /*0630*/  @!P1 IMAD.IADD R3, R3, 0x1, -R8 ;  /* 0x0000000103039824 */ /* 0x000fe400078e0a08 */
[----:B------:R-:W-:Y:S01]  /*0640*/  @!P1 VIADD R2, R2, 0x1 ;  /* 0x0000000102029836 */ /* 0x000fe20000000000 */
[----:B------:R-:W-:-:S02]  /*0650*/  ISETP.NE.AND P1, PT, RZ, UR4, PT ;  /* 0x00000004ff007c0c */ /* 0x000fc4000bf25270 */
[----:B------:R-:W-:Y:S02]  /*0660*/  ISETP.GE.U32.AND P0, PT, R3, R8, PT ;  /* 0x000000080300720c */ /* 0x000fe40003f06070 */
[----:B------:R-:W-:Y:S02]  /*0670*/  LOP3.LUT R3, R9, UR4, RZ, 0x3c, !PT ;  /* 0x0000000409037c12 */ /* 0x000fe4000f8e3cff */
[----:B--2---:R-:W-:Y:S02]  /*0680*/  R2UR UR5, R6 ;  /* 0x00000000060572ca */ /* 0x004fe400000e0000 */
[----:B------:R-:W-:Y:S01]  /*0690*/  ISETP.GE.AND P2, PT, R3, RZ, PT ;  /* 0x000000ff0300720c */ /* 0x000fe20003f46270 */
[----:B---3--:R-:W-:Y:S01]  /*06a0*/  IMAD.MOV R11, RZ, RZ, -R5 ;  /* 0x000000ffff0b7224 */ /* 0x008fe200078e0a05 */
[----:B-1----:R-:W-:-:S05]  /*06b0*/  SHF.R.U32.HI R4, RZ, 0x5, R0 ;  /* 0x00000005ff047819 */ /* 0x002fca0000011600 */
[----:B------:R-:W-:Y:S01]  /*06c0*/  @P0 VIADD R2, R2, 0x1 ;  /* 0x0000000102020836 */ /* 0x000fe20000000000 */
[----:B------:R-:W-:Y:S01]  /*06d0*/  SHF.R.U32.HI R3, RZ, 0x1, R0 ;  /* 0x00000001ff037819 */ /* 0x000fe20000011600 */
[----:B------:R-:W-:Y:S01]  /*06e0*/  IMAD R11, R11, R14, RZ ;  /* 0x0000000e0b0b7224 */ /* 0x000fe200078e02ff */
[----:B------:R-:W-:Y:S01]  /*06f0*/  R2UR UR22, R4 ;  /* 0x00000000041672ca */ /* 0x000fe200000e0000 */
[----:B------:R-:W-:Y:S01]  /*0700*/  IMAD.MOV.U32 R7, RZ, RZ, R2 ;  /* 0x000000ffff077224 */ /* 0x000fe200078e0002 */
[----:B------:R-:W-:Y:S01]  /*0710*/  LOP3.LUT R2, R0, 0x1ff, RZ, 0xc0, !PT ;  /* 0x000001ff00027812 */ /* 0x000fe200078ec0ff */
[----:B------:R-:W-:Y:S01]  /*0720*/  UIADD3 UR6, URZ, -UR5, URZ ;  /* 0x800000053f067290 */ /* 0x000fe2000fffe03f */
[----:B------:R-:W-:Y:S01]  /*0730*/  SHF.R.U32.HI R4, RZ, 0x5, R0 ;  /* 0x00000005ff047819 */ /* 0x000fe20000011600 */
[----:B------:R-:W-:Y:S01]  /*0740*/  @!P2 IMAD.MOV R7, RZ, RZ, -R7 ;  /* 0x000000ffff07a224 */ /* 0x000fe200078e0a07 */
[----:B------:R-:W-:Y:S01]  /*0750*/  @!P1 LOP3.LUT R7, RZ, UR4, RZ, 0x33, !PT ;  /* 0x00000004ff079c12 */ /* 0x000fe2000f8e33ff */
[----:B------:R-:W-:Y:S01]  /*0760*/  IMAD.SHL.U32 R2, R2, 0x4, RZ ;  /* 0x0000000402027824 */ /* 0x000fe200078e00ff */
[----:B------:R-:W-:Y:S01]  /*0770*/  SGXT.U32 R4, R4, 0x4 ;  /* 0x000000040404781a */ /* 0x000fe20000000000 */
[----:B------:R-:W-:Y:S01]  /*0780*/  UIMAD UR6, UR6, UR26, URZ ;  /* 0x0000001a060672a4 */ /* 0x000fe2000f8e023f */
[----:B------:R-:W-:Y:S01]  /*0790*/  LOP3.LUT R8, R0, 0x100, RZ, 0xc0, !PT ;  /* 0x0000010000087812 */ /* 0x000fe200078ec0ff */
[----:B------:R-:W-:Y:S01]  /*07a0*/  IMAD.MOV R6, RZ, RZ, -R7 ;  /* 0x000000ffff067224 */ /* 0x000fe200078e0a07 */
[----:B------:R-:W-:Y:S01]  /*07b0*/  LOP3.LUT R2, R2, 0x70, R3, 0x78, !PT ;  /* 0x0000007002027812 */ /* 0x000fe200078e7803 */
[----:B------:R-:W-:Y:S01]  /*07c0*/  IMAD.SHL.U32 R3, R7, 0x40, RZ ;  /* 0x0000004007037824 */ /* 0x000fe200078e00ff */
[----:B------:R-:W-:Y:S01]  /*07d0*/  SHF.R.U32.HI R12, RZ, 0x6, R8 ;  /* 0x00000006ff0c7819 */ /* 0x000fe20000011608 */
[----:B------:R-:W-:Y:S01]  /*07e0*/  IMAD R6, R6, UR4, R9 ;  /* 0x0000000406067c24 */ /* 0x000fe2000f8e0209 */
[----:B------:R-:W-:Y:S01]  /*07f0*/  UMOV UR4, URZ ;  /* 0x0000003f00047c82 */ /* 0x000fe20008000000 */
[----:B------:R-:W-:Y:S01]  /*0800*/  LOP3.LUT R7, R0, 0xff, RZ, 0xc0, !PT ;  /* 0x000000ff00077812 */ /* 0x000fe200078ec0ff */
[----:B------:R-:W-:Y:S01]  /*0810*/  UIMAD.WIDE.U32 UR4, UR5, UR6, UR4 ;  /* 0x00000006050472a5 */ /* 0x000fe2000f8e0004 */
[----:B------:R-:W-:Y:S01]  /*0820*/  LOP3.LUT R9, R3, R4, RZ, 0xfc, !PT ;  /* 0x0000000403097212 */ /* 0x000fe200078efcff */
[----:B------:R-:W-:Y:S01]  /*0830*/  IMAD.MOV.U32 R4, RZ, RZ, RZ ;  /* 0x000000ffff047224 */ /* 0x000fe200078e00ff */
[----:B------:R-:W-:Y:S01]  /*0840*/  UIADD3 UR4, UR12, 0x1f, URZ ;  /* 0x0000001f0c047890 */ /* 0x000fe2000fffe03f */
[----:B------:R-:W-:Y:S01]  /*0850*/  IMAD R13, R7, 0x80, R12 ;  /* 0x00000080070d7824 */ /* 0x000fe200078e020c */
[----:B------:R-:W-:Y:S01]  /*0860*/  LOP3.LUT R18, R9, 0x20, RZ, 0xfc, !PT ;  /* 0x0000002009127812 */ /* 0x000fe200078efcff */
[----:B------:R-:W-:Y:S01]  /*0870*/  IMAD.HI.U32 R5, R5, R11, R4 ;  /* 0x0000000b05057227 */ /* 0x000fe200078e0004 */
[----:B------:R-:W-:Y:S01]  /*0880*/  IABS R15, R9 ;  /* 0x00000009000f7213 */ /* 0x000fe20000000000 */
[----:B------:R-:W-:Y:S01]  /*0890*/  UMOV UR8, UR5 ;  /* 0x0000000500087c82 */ /* 0x000fe20008000000 */
[----:B------:R-:W-:Y:S01]  /*08a0*/  IABS R16, R18 ;  /* 0x0000001200107213 */ /* 0x000fe20000000000 */
[----:B------:R-:W-:Y:S01]  /*08b0*/  VIADD R4, R6, UR9 ;  /* 0x0000000906047c36 */ /* 0x000fe20008000000 */
[----:B------:R-:W-:Y:S01]  /*08c0*/  SHF.R.U32.HI R6, RZ, 0x8, R0 ;  /* 0x00000008ff067819 */ /* 0x000fe20000011600 */
[----:B------:R-:W-:Y:S01]  /*08d0*/  IMAD.HI.U32 R8, R15, UR8, RZ ;  /* 0x000000080f087c27 */ /* 0x000fe2000f8e00ff */
[----:B------:R-:W-:-:S02]  /*08e0*/  UISETP.GT.AND UP0, UPT, UR4, 0x1f, UPT ;  /* 0x0000001f0400788c */ /* 0x000fc4000bf04270 */
[----:B------:R-:W-:Y:S01]  /*08f0*/  SGXT.U32 R6, R6, 0x1 ;  /* 0x000000010606781a */ /* 0x000fe20000000000 */
[----:B------:R-:W-:Y:S01]  /*0900*/  IMAD.HI.U32 R10, R16, UR8, RZ ;  /* 0x00000008100a7c27 */ /* 0x000fe2000f8e00ff */
[----:B------:R-:W-:Y:S02]  /*0910*/  USEL UR27, URZ, 0x4, !UP0 ;  /* 0x000000043f1b7887 */ /* 0x000fe4000c000000 */
[----:B------:R-:W-:Y:S01]  /*0920*/  ISETP.GE.AND P1, PT, R6, UR12, PT ;  /* 0x0000000c06007c0c */ /* 0x000fe2000bf26270 */
[----:B------:R-:W-:Y:S01]  /*0930*/  IMAD.MOV R8, RZ, RZ, -R8 ;  /* 0x000000ffff087224 */ /* 0x000fe200078e0a08 */
[----:B------:R-:W-:Y:S01]  /*0940*/  UISETP.GT.AND UP0, UPT, UR4, 0x3f, UPT ;  /* 0x0000003f0400788c */ /* 0x000fe2000bf04270 */
[----:B------:R-:W-:Y:S01]  /*0950*/  IMAD.MOV R11, RZ, RZ, -R10 ;  /* 0x000000ffff0b7224 */ /* 0x000fe200078e0a0a */
[----:B------:R-:W-:Y:S01]  /*0960*/  SEL R12, RZ, UR27, P1 ;  /* 0x0000001bff0c7c07 */ /* 0x000fe20008800000 */
[----:B------:R-:W-:Y:S01]  /*0970*/  IMAD R10, R8, UR26, R15 ;  /* 0x0000001a080a7c24 */ /* 0x000fe2000f8e020f */
[----:B------:R-:W-:Y:S01]  /*0980*/  LOP3.LUT R65, R6, 0x16, RZ, 0xfc, !PT ;  /* 0x0000001606417812 */ /* 0x000fe200078efcff */
[----:B------:R-:W-:Y:S01]  /*0990*/  IMAD R4, R4, 0x100, R7 ;  /* 0x0000010004047824 */ /* 0x000fe200078e0207 */
[----:B------:R-:W-:Y:S01]  /*09a0*/  ISETP.NE.U32.AND P3, PT, R12, RZ, PT ;  /* 0x000000ff0c00720c */ /* 0x000fe20003f65070 */
[----:B------:R-:W-:Y:S01]  /*09b0*/  IMAD R11, R11, UR26, R16 ;  /* 0x0000001a0b0b7c24 */ /* 0x000fe2000f8e0210 */
[----:B------:R-:W-:Y:S01]  /*09c0*/  ISETP.LT.U32.AND P0, PT, R10, UR26, PT ;  /* 0x0000001a0a007c0c */ /* 0x000fe2000bf01070 */
[----:B------:R-:W-:Y:S01]  /*09d0*/  IMAD.SHL.U32 R7, R0, 0x10, RZ ;  /* 0x0000001000077824 */ /* 0x000fe200078e00ff */
[----:B------:R-:W-:-:S02]  /*09e0*/  IABS R17, R4 ;  /* 0x0000000400117213 */ /* 0x000fc40000000000 */
[----:B------:R-:W-:Y:S02]  /*09f0*/  ISETP.LT.U32.AND P1, PT, R11, UR26, PT ;  /* 0x0000001a0b007c0c */ /* 0x000fe4000bf21070 */
[----:B------:R-:W-:Y:S01]  /*0a00*/  LOP3.LUT R8, R7, 0x70, RZ, 0xc0, !PT ;  /* 0x0000007007087812 */ /* 0x000fe200078ec0ff */
[----:B------:R-:W-:Y:S01]  /*0a10*/  IMAD.HI.U32 R7, R5, R17, RZ ;  /* 0x0000001105077227 */ /* 0x000fe200078e00ff */
[C---:B------:R-:W-:Y:S02]  /*0a20*/  LOP3.LUT R66, R6.reuse, 0x18, RZ, 0xfc, !PT ;  /* 0x0000001806427812 */ /* 0x040fe400078efcff */
[----:B------:R-:W-:Y:S01]  /*0a30*/  LOP3.LUT R71, R6, 0x1e, RZ, 0xfc, !PT ;  /* 0x0000001e06477812 */ /* 0x000fe200078efcff */
[----:B------:R-:W-:Y:S02]  /*0a40*/  IMAD.IADD R5, R8, 0x1, R13 ;  /* 0x0000000108057824 */ /* 0x000fe400078e020d */
[----:B------:R-:W-:Y:S02]  /*0a50*/  VIADD R13, R3, UR22 ;  /* 0x00000016030d7c36 */ /* 0x000fe40008000000 */
[----:B------:R-:W-:Y:S01]  /*0a60*/  IMAD.MOV R8, RZ, RZ, -R7 ;  /* 0x000000ffff087224 */ /* 0x000fe200078e0a07 */
[----:B------:R-:W-:Y:S01]  /*0a70*/  LOP3.LUT R7, R0, 0x1f, RZ, 0xc0, !PT ;  /* 0x0000001f00077812 */ /* 0x000fe200078ec0ff */
[----:B------:R-:W-:Y:S01]  /*0a80*/  @!P0 VIADD R10, R10, -UR26 ;  /* 0x8000001a0a0a8c36 */ /* 0x000fe20008000000 */
[----:B------:R-:W-:Y:S01]  /*0a90*/  R2UR UR5, R13 ;  /* 0x000000000d0572ca */ /* 0x000fe200000e0000 */
[----:B------:R-:W-:Y:S01]  /*0aa0*/  @!P1 VIADD R11, R11, -UR26 ;  /* 0x8000001a0b0b9c36 */ /* 0x000fe20008000000 */
[C---:B------:R-:W-:Y:S01]  /*0ab0*/  ISETP.GE.AND P2, PT, R7.reuse, UR30, PT ;  /* 0x0000001e07007c0c */ /* 0x040fe2000bf46270 */
[----:B------:R-:W-:Y:S01]  /*0ac0*/  IMAD R17, R14, R8, R17 ;  /* 0x000000080e117224 */ /* 0x000fe200078e0211 */
[----:B------:R-:W-:Y:S01]  /*0ad0*/  ISETP.LT.U32.AND P5, PT, R10, UR26, PT ;  /* 0x0000001a0a007c0c */ /* 0x000fe2000bfa1070 */
[----:B------:R-:W-:Y:S01]  /*0ae0*/  IMAD R99, R7, UR15, RZ ;  /* 0x0000000f07637c24 */ /* 0x000fe2000f8e02ff */
[----:B------:R-:W-:-:S02]  /*0af0*/  SEL R12, RZ, 0x4, P2 ;  /* 0x00000004ff0c7807 */ /* 0x000fc40001000000 */
[----:B------:R-:W-:Y:S02]  /*0b00*/  ISETP.LT.U32.AND P2, PT, R11, UR26, PT ;  /* 0x0000001a0b007c0c */ /* 0x000fe4000bf41070 */
[----:B------:R-:W-:Y:S02]  /*0b10*/  PLOP3.LUT P1, PT, PT, PT, UP0, 0x80, 0x0 ;  /* 0x000000000000781c */ /* 0x000fe40003f2f008 */
[----:B------:R-:W-:Y:S01]  /*0b20*/  ISETP.GE.AND P0, PT, R7, UR12, PT ;  /* 0x0000000c07007c0c */ /* 0x000fe2000bf06270 */
[----:B------:R-:W-:Y:S01]  /*0b30*/  UIADD3 UR28, UR5, 0x10, URZ ;  /* 0x00000010051c7890 */ /* 0x000fe2000fffe03f */
[----:B------:R-:W-:Y:S01]  /*0b40*/  SEL R12, R12, RZ, P1 ;  /* 0x000000ff0c0c7207 */ /* 0x000fe20000800000 */
[----:B------:R-:W-:Y:S01]  /*0b50*/  UIADD3 UR25, UR5, 0x30, URZ ;  /* 0x0000003005197890 */ /* 0x000fe2000fffe03f */
[----:B------:R-:W-:Y:S01]  /*0b60*/  SEL R15, RZ, UR27, P0 ;  /* 0x0000001bff0f7c07 */ /* 0x000fe20008000000 */
[----:B------:R-:W-:Y:S01]  /*0b70*/  @!P5 VIADD R10, R10, -UR26 ;  /* 0x8000001a0a0adc36 */ /* 0x000fe20008000000 */
[----:B------:R-:W-:Y:S01]  /*0b80*/  ISETP.GE.AND P5, PT, R9, RZ, PT ;  /* 0x000000ff0900720c */ /* 0x000fe20003fa6270 */
[----:B------:R-:W-:Y:S01]  /*0b90*/  IMAD.U32 R9, RZ, RZ, UR28 ;  /* 0x0000001cff097e24 */ /* 0x000fe2000f8e00ff */
[----:B------:R-:W-:Y:S01]  /*0ba0*/  ISETP.GT.U32.AND P4, PT, R14, R17, PT ;  /* 0x000000110e00720c */ /* 0x000fe20003f84070 */
[----:B------:R-:W-:Y:S01]  /*0bb0*/  @!P2 VIADD R11, R11, -UR26 ;  /* 0x8000001a0b0bac36 */ /* 0x000fe20008000000 */
[----:B------:R-:W-:Y:S01]  /*0bc0*/  ISETP.GE.AND P2, PT, R18, RZ, PT ;  /* 0x000000ff1200720c */ /* 0x000fe20003f46270 */
[----:B------:R-:W-:Y:S01]  /*0bd0*/  ULOP3.LUT UR5, URZ, UR19, URZ, 0x33, !UPT ;  /* 0x000000133f057292 */ /* 0x000fe2000f8e333f */
[----:B------:R-:W-:Y:S01]  /*0be0*/  ISETP.NE.U32.AND P0, PT, R12, RZ, PT ;  /* 0x000000ff0c00720c */ /* 0x000fe20003f05070 */
[----:B------:R-:W-:Y:S01]  /*0bf0*/  UISETP.GE.AND UP5, UPT, UR25, URZ, UPT ;  /* 0x0000003f1900728c */ /* 0x000fe2000bfa6270 */
[----:B------:R-:W-:Y:S01]  /*0c00*/  IABS R12, R9 ;  /* 0x00000009000c7213 */ /* 0x000fe20000000000 */
[----:B------:R-:W-:Y:S01]  /*0c10*/  IMAD.U32 R9, RZ, RZ, UR25 ;  /* 0x00000019ff097e24 */ /* 0x000fe2000f8e00ff */
[----:B------:R-:W-:Y:S01]  /*0c20*/  LOP3.LUT R8, R6, 0x2, RZ, 0xfc, !PT ;  /* 0x0000000206087812 */ /* 0x000fe200078efcff */
[----:B------:R-:W-:Y:S01]  /*0c30*/  IMAD.U32 R77, RZ, RZ, UR5 ;  /* 0x00000005ff4d7e24 */ /* 0x000fe2000f8e00ff */
[----:B------:R-:W-:Y:S01]  /*0c40*/  R2UR UR11, R12 ;  /* 0x000000000c0b72ca */ /* 0x000fe200000e0000 */
[----:B------:R-:W-:Y:S01]  /*0c50*/  @!P5 IMAD.MOV R10, RZ, RZ, -R10 ;  /* 0x000000ffff0ad224 */ /* 0x000fe200078e0a0a */
[----:B------:R-:W-:Y:S01]  /*0c60*/  IABS R9, R9 ;  /* 0x0000000900097213 */ /* 0x000fe20000000000 */
[----:B------:R-:W-:Y:S01]  /*0c70*/  @!P4 IMAD.IADD R17, R17, 0x1, -R14 ;  /* 0x000000011111c824 */ /* 0x000fe200078e0a0e */
[----:B------:R-:W-:Y:S01]  /*0c80*/  PLOP3.LUT P5, PT, PT, PT, UP1, 0x80, 0x0 ;  /* 0x000000000000781c */ /* 0x000fe20003faf018 */
[----:B------:R-:W-:Y:S01]  /*0c90*/  @!P2 IMAD.MOV R11, RZ, RZ, -R11 ;  /* 0x000000ffff0ba224 */ /* 0x000fe200078e0a0b */
[----:B------:R-:W-:Y:S01]  /*0ca0*/  R2UR UR23, R9 ;  /* 0x00000000091772ca */ /* 0x000fe200000e0000 */
[----:B------:R-:W-:Y:S01]  /*0cb0*/  IMAD R9, R6, UR14, RZ ;  /* 0x0000000e06097c24 */ /* 0x000fe2000f8e02ff */
[C---:B------:R-:W-:Y:S01]  /*0cc0*/  SEL R76, R77.reuse, R10, !P5 ;  /* 0x0000000a4d4c7207 */ /* 0x040fe20006800000 */
[----:B------:R-:W-:Y:S01]  /*0cd0*/  IMAD.U32 R10, RZ, RZ, UR14 ;  /* 0x0000000eff0a7e24 */ /* 0x000fe2000f8e00ff */
[----:B------:R-:W-:Y:S01]  /*0ce0*/  ISETP.GE.AND P6, PT, R8, UR12, PT ;  /* 0x0000000c08007c0c */ /* 0x000fe2000bfc6270 */
[----:B------:R-:W-:Y:S01]  /*0cf0*/  IMAD.U32 R12, RZ, RZ, UR14 ;  /* 0x0000000eff0c7e24 */ /* 0x000fe2000f8e00ff */
[----:B------:R-:W-:Y:S01]  /*0d00*/  SEL R77, R77, R11, !P5 ;  /* 0x0000000b4d4d7207 */ /* 0x000fe20006800000 */
[----:B------:R-:W-:Y:S01]  /*0d10*/  IMAD.U32 R11, RZ, RZ, UR14 ;  /* 0x0000000eff0b7e24 */ /* 0x000fe2000f8e00ff */
[----:B------:R-:W-:Y:S01]  /*0d20*/  ISETP.GT.U32.AND P4, PT, R14, R17, PT ;  /* 0x000000110e00720c */ /* 0x000fe20003f84070 */
[----:B------:R-:W-:Y:S01]  /*0d30*/  IMAD R10, R10, 0x2, R9 ;  /* 0x000000020a0a7824 */ /* 0x000fe200078e0209 */
[----:B------:R-:W-:Y:S01]  /*0d40*/  SEL R13, RZ, UR27, P6 ;  /* 0x0000001bff0d7c07 */ /* 0x000fe2000b000000 */
[----:B------:R-:W-:Y:S01]  /*0d50*/  UIMAD.WIDE.U32 UR6, UR8, UR11, URZ ;  /* 0x0000000b080672a5 */ /* 0x000fe2000f8e003f */
[----:B------:R-:W-:Y:S01]  /*0d60*/  ISETP.NE.AND P2, PT, RZ, UR18, PT ;  /* 0x00000012ff007c0c */ /* 0x000fe2000bf45270 */
[----:B------:R-:W-:Y:S01]  /*0d70*/  IMAD R11, R11, 0x2, R10 ;  /* 0x000000020b0b7824 */ /* 0x000fe200078e020a */
[----:B------:R-:W-:Y:S01]  /*0d80*/  ISETP.NE.U32.AND P6, PT, R13, RZ, PT ;  /* 0x000000ff0d00720c */ /* 0x000fe20003fc5070 */
[----:B------:R-:W-:Y:S01]  /*0d90*/  IMAD.U32 R13, RZ, RZ, UR14 ;  /* 0x0000000eff0d7e24 */ /* 0x000fe2000f8e00ff */
[----:B------:R-:W-:Y:S01]  /*0da0*/  UIADD3 UR7, -UR7, URZ, URZ ;  /* 0x0000003f07077290 */ /* 0x000fe2000fffe13f */
[----:B------:R-:W-:Y:S01]  /*0db0*/  IMAD R12, R12, 0x2, R11 ;  /* 0x000000020c0c7824 */ /* 0x000fe200078e020b */
[----:B------:R-:W-:Y:S01]  /*0dc0*/  UIMAD.WIDE.U32 UR8, UR8, UR23, URZ ;  /* 0x00000017080872a5 */ /* 0x000fe2000f8e003f */
[----:B------:R-:W-:Y:S01]  /*0dd0*/  ISETP.NE.U32.AND P1, PT, R15, RZ, PT ;  /* 0x000000ff0f00720c */ /* 0x000fe20003f25070 */
[----:B------:R-:W-:Y:S01]  /*0de0*/  UIMAD UR6, UR26, UR7, UR11 ;  /* 0x000000071a0672a4 */ /* 0x000fe2000f8e020b */
[----:B------:R-:W-:Y:S01]  /*0df0*/  IMAD R13, R13, 0x2, R12 ;  /* 0x000000020d0d7824 */ /* 0x000fe200078e020c */
[----:B------:R-:W-:Y:S01]  /*0e00*/  UIADD3 UR9, -UR9, URZ, URZ ;  /* 0x0000003f09097290 */ /* 0x000fe2000fffe13f */
[----:B------:R-:W-:Y:S01]  /*0e10*/  @!P4 IMAD.IADD R17, R17, 0x1, -R14 ;  /* 0x000000011111c824 */ /* 0x000fe200078e0a0e */
[----:B------:R-:W-:Y:S01]  /*0e20*/  UISETP.GT.U32.AND UP2, UPT, UR26, UR6, UPT ;  /* 0x000000061a00728c */ /* 0x000fe2000bf44070 */
[----:B------:R-:W-:Y:S01]  /*0e30*/  IMAD.SHL.U32 R14, R99, 0x4, RZ ;  /* 0x00000004630e7824 */ /* 0x000fe200078e00ff */
[----:B------:R-:W-:Y:S01]  /*0e40*/  UIMAD UR7, UR26, UR9, UR23 ;  /* 0x000000091a0772a4 */ /* 0x000fe2000f8e0217 */
[----:B------:R-:W-:Y:S01]  /*0e50*/  IMAD R92, R92, 0x2, R13 ;  /* 0x000000025c5c7824 */ /* 0x000fe200078e020d */
[----:B------:R-:W-:Y:S01]  /*0e60*/  LOP3.LUT R15, R6, 0x4, RZ, 0xfc, !PT ;  /* 0x00000004060f7812 */ /* 0x000fe200078efcff */
[----:B------:R-:W-:Y:S01]  /*0e70*/  IMAD.MOV.U32 R82, RZ, RZ, R17 ;  /* 0x000000ffff527224 */ /* 0x000fe200078e0011 */
[----:B------:R-:W-:Y:S01]  /*0e80*/  IADD3 R54, P5, R14, UR16, RZ ;  /* 0x000000100e367c10 */ /* 0x000fe2000ffbe0ff */
[----:B------:R-:W-:Y:S01]  /*0e90*/  IMAD R93, R93, 0x2, R92 ;  /* 0x000000025d5d7824 */ /* 0x000fe200078e025c */
[----:B------:R-:W-:Y:S01]  /*0ea0*/  UISETP.GT.U32.AND UP3, UPT, UR26, UR7, UPT ;  /* 0x000000071a00728c */ /* 0x000fe2000bf64070 */
[----:B------:R-:W-:Y:S01]  /*0eb0*/  ISETP.GE.AND P4, PT, R15, UR12, PT ;  /* 0x0000000c0f007c0c */ /* 0x000fe2000bf86270 */
[----:B------:R-:W-:Y:S01]  /*0ec0*/  IMAD.SHL.U32 R16, R92, 0x4, RZ ;  /* 0x000000045c107824 */ /* 0x000fe200078e00ff */
[----:B------:R-:W-:Y:S01]  /*0ed0*/  LEA.HI.X.SX32 R53, R99, UR17, 0x2, P5 ;  /* 0x0000001163357c11 */ /* 0x000fe2000a8f16ff */
[----:B------:R-:W-:Y:S01]  /*0ee0*/  IMAD R94, R94, 0x2, R93 ;  /* 0x000000025e5e7824 */ /* 0x000fe200078e025d */
[----:B------:R-:W-:Y:S01]  /*0ef0*/  ISETP.GE.AND P5, PT, R4, RZ, PT ;  /* 0x000000ff0400720c */ /* 0x000fe20003fa6270 */
[----:B------:R-:W-:Y:S01]  /*0f00*/  @!UP2 UIADD3 UR6, UR6, -UR26, URZ ;  /* 0x8000001a0606a290 */ /* 0x000fe2000fffe03f */
[----:B------:R-:W-:Y:S01]  /*0f10*/  SEL R49, RZ, UR27, P4 ;  /* 0x0000001bff317c07 */ /* 0x000fe2000a000000 */
[----:B------:R-:W-:Y:S01]  /*0f20*/  IMAD R95, R95, 0x2, R94 ;  /* 0x000000025f5f7824 */ /* 0x000fe200078e025e */
[----:B------:R-:W-:Y:S01]  /*0f30*/  LOP3.LUT R61, R5, 0x10, RZ, 0x3c, !PT ;  /* 0x00000010053d7812 */ /* 0x000fe200078e3cff */
[----:B------:R-:W-:Y:S01]  /*0f40*/  UISETP.GT.U32.AND UP2, UPT, UR26, UR6, UPT ;  /* 0x000000061a00728c */ /* 0x000fe2000bf44070 */
[----:B------:R-:W-:Y:S01]  /*0f50*/  IMAD.SHL.U32 R18, R94, 0x4, RZ ;  /* 0x000000045e127824 */ /* 0x000fe200078e00ff */
[----:B------:R-:W-:Y:S01]  /*0f60*/  @!UP3 UIADD3 UR7, UR7, -UR26, URZ ;  /* 0x8000001a0707b290 */ /* 0x000fe2000fffe03f */
[----:B------:R-:W-:Y:S01]  /*0f70*/  IMAD R96, R96, 0x2, R95 ;  /* 0x0000000260607824 */ /* 0x000fe200078e025f */
[----:B------:R-:W-:Y:S01]  /*0f80*/  UISETP.GE.AND UP3, UPT, UR28, URZ, UPT ;  /* 0x0000003f1c00728c */ /* 0x000fe2000bf66270 */
[----:B------:R-:W-:Y:S01]  /*0f90*/  IMAD.SHL.U32 R17, R93, 0x4, RZ ;  /* 0x000000045d117824 */ /* 0x000fe200078e00ff */
[----:B------:R-:W-:Y:S01]  /*0fa0*/  UISETP.GT.U32.AND UP4, UPT, UR26, UR7, UPT ;  /* 0x000000071a00728c */ /* 0x000fe2000bf84070 */
[----:B------:R-:W-:Y:S01]  /*0fb0*/  IMAD R97, R97, 0x2, R96 ;  /* 0x0000000261617824 */ /* 0x000fe200078e0260 */
[----:B------:R-:W-:Y:S01]  /*0fc0*/  ULDC.64 UR28, c[0x0][0x208] ;  /* 0x00008200001c7ab9 */ /* 0x000fe20000000a00 */
[----:B------:R-:W-:Y:S01]  /*0fd0*/  @!P5 IMAD.MOV R82, RZ, RZ, -R82 ;  /* 0x000000ffff52d224 */ /* 0x000fe200078e0a52 */
[----:B------:R-:W-:Y:S01]  /*0fe0*/  @!P2 LOP3.LUT R82, RZ, UR18, RZ, 0x33, !PT ;  /* 0x00000012ff52ac12 */ /* 0x000fe2000f8e33ff */
[----:B------:R-:W-:Y:S01]  /*0ff0*/  IMAD R98, R98, 0x2, R97 ;  /* 0x0000000262627824 */ /* 0x000fe200078e0261 */
[----:B------:R-:W-:Y:S01]  /*1000*/  @!UP2 UIADD3 UR6, UR6, -UR26, URZ ;  /* 0x8000001a0606a290 */ /* 0x000fe2000fffe03f */
[----:B------:R-:W-:Y:S01]  /*1010*/  IMAD.SHL.U32 R20, R96, 0x4, RZ ;  /* 0x0000000460147824 */ /* 0x000fe200078e00ff */
[----:B------:R-:W-:Y:S01]  /*1020*/  LOP3.LUT R67, R5, 0x30, RZ, 0x3c, !PT ;  /* 0x0000003005437812 */ /* 0x000fe200078e3cff */
[----:B------:R-:W-:Y:S01]  /*1030*/  IMAD R22, R19, 0x2, R98 ;  /* 0x0000000213167824 */ /* 0x000fe200078e0262 */
[----:B------:R-:W-:Y:S01]  /*1040*/  @!UP3 UIADD3 UR6, -UR6, URZ, URZ ;  /* 0x0000003f0606b290 */ /* 0x000fe2000fffe13f */
[----:B------:R-:W-:Y:S01]  /*1050*/  IMAD R82, R82, UR13, RZ ;  /* 0x0000000d52527c24 */ /* 0x000fe2000f8e02ff */
[----:B------:R-:W-:Y:S01]  /*1060*/  @!UP4 UIADD3 UR7, UR7, -UR26, URZ ;  /* 0x8000001a0707c290 */ /* 0x000fe2000fffe03f */
[----:B------:R-:W-:Y:S01]  /*1070*/  IMAD R23, R23, 0x2, R22 ;  /* 0x0000000217177824 */ /* 0x000fe200078e0216 */
[----:B------:R-:W-:Y:S01]  /*1080*/  USEL UR6, UR5, UR6, !UP1 ;  /* 0x0000000605067287 */ /* 0x000fe2000c800000 */
[----:B------:R-:W-:Y:S01]  /*1090*/  IMAD.SHL.U32 R83, R82, 0x4, RZ ;  /* 0x0000000452537824 */ /* 0x000fe200078e00ff */
[----:B------:R-:W-:Y:S01]  /*10a0*/  @!UP5 UIADD3 UR7, -UR7, URZ, URZ ;  /* 0x0000003f0707d290 */ /* 0x000fe2000fffe13f */
[----:B------:R-:W-:Y:S01]  /*10b0*/  IMAD R29, R24, 0x2, R23 ;  /* 0x00000002181d7824 */ /* 0x000fe200078e0217 */
[----:B------:R-:W-:Y:S01]  /*10c0*/  UIMAD UR25, UR6, UR24, URZ ;  /* 0x00000018061972a4 */ /* 0x000fe2000f8e023f */
[----:B------:R-:W-:Y:S01]  /*10d0*/  IMAD.SHL.U32 R19, R95, 0x4, RZ ;  /* 0x000000045f137824 */ /* 0x000fe200078e00ff */
[----:B------:R-:W-:Y:S01]  /*10e0*/  IADD3 R78, P2, R83, UR20, RZ ;  /* 0x00000014534e7c10 */ /* 0x000fe2000ff5e0ff */
[----:B------:R-:W-:Y:S01]  /*10f0*/  IMAD R31, R26, 0x2, R29 ;  /* 0x000000021a1f7824 */ /* 0x000fe200078e021d */
[----:B------:R-:W-:Y:S01]  /*1100*/  USEL UR5, UR5, UR7, !UP1 ;  /* 0x0000000705057287 */ /* 0x000fe2000c800000 */
[----:B------:R-:W-:Y:S01]  /*1110*/  IMAD.SHL.U32 R21, R97, 0x4, RZ ;  /* 0x0000000461157824 */ /* 0x000fe200078e00ff */
[----:B------:R-:W-:Y:S01]  /*1120*/  LEA.HI.X.SX32 R58, R82, UR21, 0x2, P2 ;  /* 0x00000015523a7c11 */ /* 0x000fe200090f16ff */
[----:B------:R-:W-:Y:S01]  /*1130*/  IMAD.U32 R51, RZ, RZ, UR25 ;  /* 0x00000019ff337e24 */ /* 0x000fe2000f8e00ff */
[CC--:B------:R-:W-:Y:S01]  /*1140*/  LEA R26, P4, R23.reuse, R78.reuse, 0x2 ;  /* 0x0000004e171a7211 */ /* 0x0c0fe200078810ff */
[----:B------:R-:W-:Y:S01]  /*1150*/  UIMAD UR26, UR5, UR24, URZ ;  /* 0x00000018051a72a4 */ /* 0x000fe2000f8e023f */
[----:B------:R-:W-:Y:S01]  /*1160*/  LEA R24, P2, R22, R78, 0x2 ;  /* 0x0000004e16187211 */ /* 0x000fe200078410ff */
[----:B------:R-:W-:Y:S01]  /*1170*/  IMAD R76, R76, UR24, RZ ;  /* 0x000000184c4c7c24 */ /* 0x000fe2000f8e02ff */
[-C--:B------:R-:W-:Y:S01]  /*1180*/  LEA.HI.X.SX32 R27, R23, R58.reuse, 0x2, P4 ;  /* 0x0000003a171b7211 */ /* 0x080fe200020f16ff */
[----:B------:R-:W-:Y:S01]  /*1190*/  IMAD R77, R77, UR24, RZ ;  /* 0x000000184d4d7c24 */ /* 0x000fe2000f8e02ff */
[----:B------:R-:W-:Y:S01]  /*11a0*/  LEA.HI.X.SX32 R25, R22, R58, 0x2, P2 ;  /* 0x0000003a16197211 */ /* 0x000fe200010f16ff */
[----:B------:R-:W-:Y:S01]  /*11b0*/  IMAD.U32 R22, RZ, RZ, UR25 ;  /* 0x00000019ff167e24 */ /* 0x000fe2000f8e00ff */
[-C--:B------:R-:W-:Y:S01]  /*11c0*/  LEA R30, P4, R31, R78.reuse, 0x2 ;  /* 0x0000004e1f1e7211 */ /* 0x080fe200078810ff */
[----:B------:R-:W-:Y:S01]  /*11d0*/  IMAD.U32 R23, RZ, RZ, UR26 ;  /* 0x0000001aff177e24 */ /* 0x000fe2000f8e00ff */
[----:B------:R-:W-:Y:S01]  /*11e0*/  LEA R28, P2, R29, R78, 0x2 ;  /* 0x0000004e1d1c7211 */ /* 0x000fe200078410ff */
[----:B------:R-:W-:Y:S01]  /*11f0*/  IMAD.SHL.U32 R56, R98, 0x4, RZ ;  /* 0x0000000462387824 */ /* 0x000fe200078e00ff */
[-C--:B------:R-:W-:Y:S01]  /*1200*/  LEA.HI.X.SX32 R31, R31, R58.reuse, 0x2, P4 ;  /* 0x0000003a1f1f7211 */ /* 0x080fe200020f16ff */
[----:B------:R-:W-:Y:S01]  /*1210*/  IMAD.U32 R60, RZ, RZ, UR26 ;  /* 0x0000001aff3c7e24 */ /* 0x000fe2000f8e00ff */
[----:B------:R-:W-:Y:S01]  /*1220*/  LEA.HI.X.SX32 R29, R29, R58, 0x2, P2 ;  /* 0x0000003a1d1d7211 */ /* 0x000fe200010f16ff */
[----:B------:R-:W-:Y:S01]  /*1230*/  UMOV UR7, 0x400 ;  /* 0x0000040000077882 */ /* 0x000fe20000000000 */
[CC--:B------:R-:W-:Y:S01]  /*1240*/  LEA R86, P4, R10.reuse, R78.reuse, 0x2 ;  /* 0x0000004e0a567211 */ /* 0x0c0fe200078810ff */
[----:B------:R-:W-:Y:S01]  /*1250*/  ULEA UR7, UR10, UR7, 0x18 ;  /* 0x000000070a077291 */ /* 0x000fe2000f8ec03f */
[C---:B------:R-:W-:Y:S01]  /*1260*/  LEA R80, P2, R9.reuse, R78, 0x2 ;  /* 0x0000004e09507211 */ /* 0x040fe200078410ff */
[----:B------:R-:W-:Y:S01]  /*1270*/  USHF.L.U32 UR23, UR14, 0x5, URZ ;  /* 0x000000050e177899 */ /* 0x000fe2000800063f */
[-C--:B------:R-:W-:Y:S01]  /*1280*/  LEA.HI.X.SX32 R87, R10, R58.reuse, 0x2, P4 ;  /* 0x0000003a0a577211 */ /* 0x080fe200020f16ff */
[----:B------:R-:W-:Y:S01]  /*1290*/  USHF.L.U32 UR5, UR15, 0x5, URZ ;  /* 0x000000050f057899 */ /* 0x000fe2000800063f */
[----:B------:R-:W-:Y:S01]  /*12a0*/  LEA.HI.X.SX32 R81, R9, R58, 0x2, P2 ;  /* 0x0000003a09517211 */ /* 0x000fe200010f16ff */
[----:B------:R-:W-:Y:S01]  /*12b0*/  VIADD R111, R5, UR7 ;  /* 0x00000007056f7c36 */ /* 0x000fe20008000000 */
[CC--:B------:R-:W-:Y:S01]  /*12c0*/  LEA R32, P4, R12.reuse, R78.reuse, 0x2 ;  /* 0x0000004e0c207211 */ /* 0x0c0fe200078810ff */
[----:B------:R-:W-:Y:S01]  /*12d0*/  VIADD R109, R61, UR7 ;  /* 0x000000073d6d7c36 */ /* 0x000fe20008000000 */
[----:B------:R-:W-:Y:S01]  /*12e0*/  LEA R84, P2, R11, R78, 0x2 ;  /* 0x0000004e0b547211 */ /* 0x000fe200078410ff */
[----:B------:R-:W-:Y:S01]  /*12f0*/  VIADD R103, R67, UR7 ;  /* 0x0000000743677c36 */ /* 0x000fe20008000000 */
[-C--:B------:R-:W-:Y:S01]  /*1300*/  LEA.HI.X.SX32 R33, R12, R58.reuse, 0x2, P4 ;  /* 0x0000003a0c217211 */ /* 0x080fe200020f16ff */
[----:B------:R-:W-:Y:S01]  /*1310*/  @!PT LDS RZ, [RZ] ;  /* 0x00000000fffff984 */ /* 0x000fe20000000800 */
[----:B------:R-:W-:Y:S01]  /*1320*/  @!PT LDS RZ, [RZ] ;  /* 0x00000000fffff984 */ /* 0x000fe20000000800 */
[----:B------:R-:W-:Y:S01]  /*1330*/  @!PT LDS RZ, [RZ] ;  /* 0x00000000fffff984 */ /* 0x000fe20000000800 */
[----:B------:R1:W-:Y:S01]  /*1340*/  LDGSTS.E [R111], desc[UR28][R80.64], P3 ;  /* 0x00000000506f7fae */ /* 0x0003e2000992185c */
[----:B------:R-:W-:Y:S01]  /*1350*/  LEA.HI.X.SX32 R85, R11, R58, 0x2, P2 ;  /* 0x0000003a0b557211 */ /* 0x000fe200010f16ff */
[----:B------:R-:W-:Y:S01]  /*1360*/  IMAD.U32 R113, RZ, RZ, UR23 ;  /* 0x00000017ff717e24 */ /* 0x000fe2000f8e00ff */
[-C--:B------:R-:W-:Y:S01]  /*1370*/  IADD3 R36, P4, R16, R78.reuse, RZ ;  /* 0x0000004e10247210 */ /* 0x080fe20007f9e0ff */
[----:B------:R2:W-:Y:S01]  /*1380*/  LDGSTS.E [R111+0x8], desc[UR28][R86.64], P6 ;  /* 0x00008000566f7fae */ /* 0x0005e2000b12185c */
[C---:B------:R-:W-:Y:S01]  /*1390*/  LEA R34, P2, R13.reuse, R78, 0x2 ;  /* 0x0000004e0d227211 */ /* 0x040fe200078410ff */
[----:B------:R-:W-:Y:S01]  /*13a0*/  IMAD.U32 R115, RZ, RZ, UR23 ;  /* 0x00000017ff737e24 */ /* 0x000fe2000f8e00ff */
[-C--:B------:R-:W-:Y:S01]  /*13b0*/  LEA.HI.X.SX32 R37, R92, R58.reuse, 0x2, P4 ;  /* 0x0000003a5c257211 */ /* 0x080fe200020f16ff */
[----:B------:R-:W-:Y:S01]  /*13c0*/  IMAD.U32 R117, RZ, RZ, UR23 ;  /* 0x00000017ff757e24 */ /* 0x000fe2000f8e00ff */
[----:B------:R-:W-:Y:S01]  /*13d0*/  LEA.HI.X.SX32 R35, R13, R58, 0x2, P2 ;  /* 0x0000003a0d237211 */ /* 0x000fe200010f16ff */
[----:B------:R-:W-:Y:S01]  /*13e0*/  IMAD.U32 R119, RZ, RZ, UR23 ;  /* 0x00000017ff777e24 */ /* 0x000fe2000f8e00ff */
[-C--:B------:R-:W-:Y:S01]  /*13f0*/  IADD3 R40, P4, R18, R78.reuse, RZ ;  /* 0x0000004e12287210 */ /* 0x080fe20007f9e0ff */
[----:B-1----:R-:W-:Y:S01]  /*1400*/  IMAD.WIDE R80, R113, 0x4, R80 ;  /* 0x0000000471507825 */ /* 0x002fe200078e0250 */
[----:B------:R-:W-:-:S02]  /*1410*/  IADD3 R38, P2, R17, R78, RZ ;  /* 0x0000004e11267210 */ /* 0x000fc40007f5e0ff */
[-C--:B------:R-:W-:Y:S01]  /*1420*/  LEA.HI.X.SX32 R41, R94, R58.reuse, 0x2, P4 ;  /* 0x0000003a5e297211 */ /* 0x080fe200020f16ff */
[----:B--2---:R-:W-:Y:S01]  /*1430*/  IMAD.WIDE R86, R113, 0x4, R86 ;  /* 0x0000000471567825 */ /* 0x004fe200078e0256 */
[----:B------:R-:W-:Y:S02]  /*1440*/  LEA.HI.X.SX32 R39, R93, R58, 0x2, P2 ;  /* 0x0000003a5d277211 */ /* 0x000fe400010f16ff */
[-C--:B------:R-:W-:Y:S02]  /*1450*/  IADD3 R44, P4, R20, R78.reuse, RZ ;  /* 0x0000004e142c7210 */ /* 0x080fe40007f9e0ff */
[-C--:B------:R-:W-:Y:S02]  /*1460*/  IADD3 R42, P2, R19, R78.reuse, RZ ;  /* 0x0000004e132a7210 */ /* 0x080fe40007f5e0ff */
[----:B------:R-:W-:Y:S02]  /*1470*/  IADD3 R46, P5, R21, R78, RZ ;  /* 0x0000004e152e7210 */ /* 0x000fe40007fbe0ff */
[----:B------:R-:W-:-:S02]  /*1480*/  LEA.HI.X.SX32 R45, R96, R58, 0x2, P4 ;  /* 0x0000003a602d7211 */ /* 0x000fc400020f16ff */
[----:B------:R-:W-:Y:S02]  /*1490*/  LEA.HI.X.SX32 R43, R95, R58, 0x2, P2 ;  /* 0x0000003a5f2b7211 */ /* 0x000fe400010f16ff */
[-C--:B------:R-:W-:Y:S02]  /*14a0*/  LEA R50, P4, R51, R54.reuse, 0x2 ;  /* 0x0000003633327211 */ /* 0x080fe400078810ff */
[----:B------:R-:W-:Y:S02]  /*14b0*/  LEA R48, P2, R76, R54, 0x2 ;  /* 0x000000364c307211 */ /* 0x000fe400078410ff */
[----:B------:R-:W-:Y:S02]  /*14c0*/  LEA.HI.X.SX32 R47, R97, R58, 0x2, P5 ;  /* 0x0000003a612f7211 */ /* 0x000fe400028f16ff */
[----:B------:R-:W-:Y:S02]  /*14d0*/  ISETP.NE.U32.AND P5, PT, R49, RZ, PT ;  /* 0x000000ff3100720c */ /* 0x000fe40003fa5070 */
[----:B------:R-:W-:-:S02]  /*14e0*/  LEA.HI.X.SX32 R51, R22, R53, 0x2, P4 ;  /* 0x0000003516337211 */ /* 0x000fc400020f16ff */
[-C--:B------:R-:W-:Y:S02]  /*14f0*/  LEA.HI.X.SX32 R49, R76, R53.reuse, 0x2, P2 ;  /* 0x000000354c317211 */ /* 0x080fe400010f16ff */
[-C--:B------:R-:W-:Y:S02]  /*1500*/  LEA R52, P4, R23, R54.reuse, 0x2 ;  /* 0x0000003617347211 */ /* 0x080fe400078810ff */
[C---:B------:R-:W-:Y:S02]  /*1510*/  LEA R54, P2, R77.reuse, R54, 0x2 ;  /* 0x000000364d367211 */ /* 0x040fe400078410ff */
[----:B------:R-:W-:Y:S02]  /*1520*/  LOP3.LUT R22, R6, 0x6, RZ, 0xfc, !PT ;  /* 0x0000000606167812 */ /* 0x000fe400078efcff */
[----:B------:R-:W-:Y:S01]  /*1530*/  LEA.HI.X.SX32 R55, R77, R53, 0x2, P2 ;  /* 0x000000354d377211 */ /* 0x000fe200010f16ff */
[----:B------:R1:W-:Y:S01]  /*1540*/  LDGSTS.E [R109], desc[UR28][R84.64], P5 ;  /* 0x00000000546d7fae */ /* 0x0003e2000a92185c */
[----:B------:R-:W-:-:S02]  /*1550*/  ISETP.GE.AND P2, PT, R22, UR12, PT ;  /* 0x0000000c16007c0c */ /* 0x000fc4000bf46270 */
[----:B------:R-:W-:Y:S02]  /*1560*/  LOP3.LUT R23, R6, 0x8, RZ, 0xfc, !PT ;  /* 0x0000000806177812 */ /* 0x000fe400078efcff */
[----:B------:R-:W-:Y:S02]  /*1570*/  SEL R57, RZ, UR27, P2 ;  /* 0x0000001bff397c07 */ /* 0x000fe40009000000 */
[----:B------:R-:W-:Y:S02]  /*1580*/  IADD3 R78, P2, R56, R78, RZ ;  /* 0x0000004e384e7210 */ /* 0x000fe40007f5e0ff */
[----:B------:R-:W-:Y:S02]  /*1590*/  LEA.HI.X.SX32 R53, R60, R53, 0x2, P4 ;  /* 0x000000353c357211 */ /* 0x000fe400020f16ff */
[----:B------:R-:W-:Y:S01]  /*15a0*/  ISETP.GE.AND P4, PT, R23, UR12, PT ;  /* 0x0000000c17007c0c */ /* 0x000fe2000bf86270 */
[----:B-1----:R-:W-:Y:S01]  /*15b0*/  IMAD.WIDE R84, R115, 0x4, R84 ;  /* 0x0000000473547825 */ /* 0x002fe200078e0254 */
[----:B------:R-:W-:-:S02]  /*15c0*/  LEA.HI.X.SX32 R79, R98, R58, 0x2, P2 ;  /* 0x0000003a624f7211 */ /* 0x000fc400010f16ff */
[----:B------:R-:W-:Y:S02]  /*15d0*/  ISETP.NE.U32.AND P2, PT, R57, RZ, PT ;  /* 0x000000ff3900720c */ /* 0x000fe40003f45070 */
[----:B------:R-:W-:Y:S02]  /*15e0*/  SEL R59, RZ, UR27, P4 ;  /* 0x0000001bff3b7c07 */ /* 0x000fe4000a000000 */
[C---:B------:R-:W-:Y:S02]  /*15f0*/  LOP3.LUT R57, R6.reuse, 0xa, RZ, 0xfc, !PT ;  /* 0x0000000a06397812 */ /* 0x040fe400078efcff */
[----:B------:R-:W-:Y:S02]  /*1600*/  LOP3.LUT R58, R6, 0xc, RZ, 0xfc, !PT ;  /* 0x0000000c063a7812 */ /* 0x000fe400078efcff */
[----:B------:R-:W-:Y:S02]  /*1610*/  ISETP.NE.U32.AND P4, PT, R59, RZ, PT ;  /* 0x000000ff3b00720c */ /* 0x000fe40003f85070 */
[----:B------:R-:W-:-:S02]  /*1620*/  ISETP.GE.AND P3, PT, R57, UR12, PT ;  /* 0x0000000c39007c0c */ /* 0x000fc4000bf66270 */
[----:B------:R-:W-:Y:S01]  /*1630*/  LOP3.LUT R59, R6, 0xe, RZ, 0xfc, !PT ;  /* 0x0000000e063b7812 */ /* 0x000fe200078efcff */
[----:B------:R1:W-:Y:S01]  /*1640*/  LDGSTS.E [R109+0x8], desc[UR28][R32.64], P2 ;  /* 0x00008000206d7fae */ /* 0x0003e2000912185c */
[----:B------:R-:W-:Y:S02]  /*1650*/  ISETP.GE.AND P6, PT, R58, UR12, PT ;  /* 0x0000000c3a007c0c */ /* 0x000fe4000bfc6270 */
[----:B------:R-:W-:Y:S02]  /*1660*/  LOP3.LUT R60, R6, 0x10, RZ, 0xfc, !PT ;  /* 0x00000010063c7812 */ /* 0x000fe400078efcff */
[----:B------:R-:W-:Y:S02]  /*1670*/  SEL R62, RZ, UR27, P3 ;  /* 0x0000001bff3e7c07 */ /* 0x000fe40009800000 */
[----:B------:R-:W-:Y:S02]  /*1680*/  ISETP.GE.AND P3, PT, R59, UR12, PT ;  /* 0x0000000c3b007c0c */ /* 0x000fe4000bf66270 */
[----:B------:R-:W-:-:S02]  /*1690*/  SEL R63, RZ, UR27, P6 ;  /* 0x0000001bff3f7c07 */ /* 0x000fc4000b000000 */
[----:B------:R-:W-:Y:S01]  /*16a0*/  ISETP.GE.AND P6, PT, R60, UR12, PT ;  /* 0x0000000c3c007c0c */ /* 0x000fe2000bfc6270 */
[----:B-1----:R-:W-:Y:S01]  /*16b0*/  IMAD.WIDE R32, R117, 0x4, R32 ;  /* 0x0000000475207825 */ /* 0x002fe200078e0220 */
[----:B------:R-:W-:Y:S02]  /*16c0*/  ISETP.NE.U32.AND P5, PT, R62, RZ, PT ;  /* 0x000000ff3e00720c */ /* 0x000fe40003fa5070 */
[----:B------:R-:W-:Y:S02]  /*16d0*/  SEL R64, RZ, UR27, P3 ;  /* 0x0000001bff407c07 */ /* 0x000fe40009800000 */
[----:B------:R-:W-:Y:S02]  /*16e0*/  LOP3.LUT R62, R5, 0x20, RZ, 0x3c, !PT ;  /* 0x00000020053e7812 */ /* 0x000fe400078e3cff */
[----:B------:R-:W-:Y:S02]  /*16f0*/  ISETP.NE.U32.AND P3, PT, R63, RZ, PT ;  /* 0x000000ff3f00720c */ /* 0x000fe40003f65070 */
[----:B------:R-:W-:Y:S01]  /*1700*/  SEL R63, RZ, UR27, P6 ;  /* 0x0000001bff3f7c07 */ /* 0x000fe2000b000000 */
[----:B------:R-:W-:Y:S01]  /*1710*/  VIADD R107, R62, UR7 ;  /* 0x000000073e6b7c36 */ /* 0x000fe20008000000 */
[----:B------:R-:W-:-:S02]  /*1720*/  ISETP.NE.U32.AND P2, PT, R64, RZ, PT ;  /* 0x000000ff4000720c */ /* 0x000fc40003f45070 */
[----:B------:R-:W-:Y:S02]  /*1730*/  ISETP.NE.U32.AND P6, PT, R63, RZ, PT ;  /* 0x000000ff3f00720c */ /* 0x000fe40003fc5070 */
[C---:B------:R-:W-:Y:S01]  /*1740*/  LOP3.LUT R63, R6.reuse, 0x12, RZ, 0xfc, !PT ;  /* 0x00000012063f7812 */ /* 0x040fe200078efcff */
[----:B------:R1:W-:Y:S01]  /*1750*/  LDGSTS.E [R107], desc[UR28][R34.64], P4 ;  /* 0x00000000226b7fae */ /* 0x0003e2000a12185c */
[----:B------:R-:W-:Y:S02]  /*1760*/  LOP3.LUT R64, R6, 0x14, RZ, 0xfc, !PT ;  /* 0x0000001406407812 */ /* 0x000fe400078efcff */
[----:B------:R-:W-:Y:S01]  /*1770*/  ISETP.GE.AND P4, PT, R63, UR12, PT ;  /* 0x0000000c3f007c0c */ /* 0x000fe2000bf86270 */
[----:B------:R-:W-:Y:S01]  /*1780*/  LDGSTS.E [R107+0x8], desc[UR28][R36.64], P5 ;  /* 0x00008000246b7fae */ /* 0x000fe2000a92185c */
[----:B------:R-:W-:Y:S02]  /*1790*/  ISETP.GE.AND P5, PT, R64, UR12, PT ;  /* 0x0000000c40007c0c */ /* 0x000fe4000bfa6270 */
[----:B------:R-:W-:Y:S01]  /*17a0*/  SEL R68, RZ, UR27, P4 ;  /* 0x0000001bff447c07 */ /* 0x000fe2000a000000 */
[----:B------:R-:W-:Y:S01]  /*17b0*/  LDGSTS.E [R103], desc[UR28][R38.64], P3 ;  /* 0x0000000026677fae */ /* 0x000fe2000992185c */
[----:B------:R-:W-:-:S02]  /*17c0*/  ISETP.GE.AND P4, PT, R65, UR12, PT ;  /* 0x0000000c41007c0c */ /* 0x000fc4000bf86270 */
[----:B------:R-:W-:Y:S01]  /*17d0*/  SEL R69, RZ, UR27, P5 ;  /* 0x0000001bff457c07 */ /* 0x000fe2000a800000 */
[----:B------:R-:W-:Y:S01]  /*17e0*/  LDGSTS.E [R103+0x8], desc[UR28][R40.64], P2 ;  /* 0x0000800028677fae */ /* 0x000fe2000912185c */
[----:B------:R-:W-:Y:S01]  /*17f0*/  ISETP.GE.AND P5, PT, R66, UR12, PT ;  /* 0x0000000c42007c0c */ /* 0x000fe2000bfa6270 */
[----:B-1----:R-:W-:Y:S01]  /*1800*/  IMAD.WIDE R34, R119, 0x4, R34 ;  /* 0x0000000477227825 */ /* 0x002fe200078e0222 */
[----:B------:R-:W-:Y:S02]  /*1810*/  ISETP.NE.U32.AND P3, PT, R68, RZ, PT ;  /* 0x000000ff4400720c */ /* 0x000fe40003f65070 */
[----:B------:R-:W-:Y:S02]  /*1820*/  SEL R70, RZ, UR27, P4 ;  /* 0x0000001bff467c07 */ /* 0x000fe4000a000000 */
[----:B------:R-:W-:Y:S02]  /*1830*/  LOP3.LUT R68, R5, 0x40, RZ, 0x3c, !PT ;  /* 0x0000004005447812 */ /* 0x000fe400078e3cff */
[----:B------:R-:W-:-:S02]  /*1840*/  ISETP.NE.U32.AND P4, PT, R69, RZ, PT ;  /* 0x000000ff4500720c */ /* 0x000fc40003f85070 */
[----:B------:R-:W-:Y:S01]  /*1850*/  SEL R69, RZ, UR27, P5 ;  /* 0x0000001bff457c07 */ /* 0x000fe2000a800000 */
[----:B------:R-:W-:Y:S01]  /*1860*/  VIADD R105, R68, UR7 ;  /* 0x0000000744697c36 */ /* 0x000fe20008000000 */
[----:B------:R-:W-:Y:S02]  /*1870*/  LOP3.LUT R72, R5, 0x50, RZ, 0x3c, !PT ;  /* 0x0000005005487812 */ /* 0x000fe400078e3cff */
[----:B------:R-:W-:Y:S02]  /*1880*/  ISETP.NE.U32.AND P2, PT, R69, RZ, PT ;  /* 0x000000ff4500720c */ /* 0x000fe40003f45070 */
[----:B------:R-:W-:Y:S01]  /*1890*/  LOP3.LUT R69, R6, 0x1a, RZ, 0xfc, !PT ;  /* 0x0000001a06457812 */ /* 0x000fe200078efcff */
[----:B------:R-:W-:Y:S01]  /*18a0*/  LDGSTS.E [R105], desc[UR28][R42.64], P6 ;  /* 0x000000002a697fae */ /* 0x000fe2000b12185c */
[----:B------:R-:W-:Y:S01]  /*18b0*/  ISETP.NE.U32.AND P5, PT, R70, RZ, PT ;  /* 0x000000ff4600720c */ /* 0x000fe20003fa5070 */
[----:B------:R-:W-:Y:S01]  /*18c0*/  VIADD R101, R72, UR7 ;  /* 0x0000000748657c36 */ /* 0x000fe20008000000 */
[----:B------:R-:W-:Y:S01]  /*18d0*/  LOP3.LUT R70, R6, 0x1c, RZ, 0xfc, !PT ;  /* 0x0000001c06467812 */ /* 0x000fe200078efcff */
[----:B------:R-:W-:Y:S01]  /*18e0*/  LDGSTS.E [R105+0x8], desc[UR28][R44.64], P3 ;  /* 0x000080002c697fae */ /* 0x000fe2000992185c */
[----:B------:R-:W-:-:S02]  /*18f0*/  ISETP.GE.AND P6, PT, R69, UR12, PT ;  /* 0x0000000c45007c0c */ /* 0x000fc4000bfc6270 */
[----:B------:R-:W-:Y:S01]  /*1900*/  ISETP.GE.AND P3, PT, R70, UR12, PT ;  /* 0x0000000c46007c0c */ /* 0x000fe2000bf66270 */
[----:B------:R-:W-:Y:S01]  /*1910*/  LDGSTS.E [R101], desc[UR28][R46.64], P4 ;  /* 0x000000002e657fae */ /* 0x000fe2000a12185c */
[----:B------:R-:W-:Y:S02]  /*1920*/  SEL R73, RZ, UR27, P6 ;  /* 0x0000001bff497c07 */ /* 0x000fe4000b000000 */
[----:B------:R-:W-:Y:S02]  /*1930*/  ISETP.GE.AND P4, PT, R71, UR12, PT ;  /* 0x0000000c47007c0c */ /* 0x000fe4000bf86270 */
[----:B------:R-:W-:Y:S01]  /*1940*/  SEL R74, RZ, UR27, P3 ;  /* 0x0000001bff4a7c07 */ /* 0x000fe20009800000 */
[----:B------:R-:W-:Y:S01]  /*1950*/  LDGSTS.E [R101+0x8], desc[UR28][R78.64], P5 ;  /* 0x000080004e657fae */ /* 0x000fe2000a92185c */
[----:B------:R-:W-:Y:S02]  /*1960*/  ISETP.GE.AND P6, PT, R6, UR30, PT ;  /* 0x0000001e06007c0c */ /* 0x000fe4000bfc6270 */
[----:B------:R-:W-:-:S02]  /*1970*/  ISETP.NE.U32.AND P3, PT, R73, RZ, PT ;  /* 0x000000ff4900720c */ /* 0x000fc40003f65070 */
[----:B------:R-:W-:Y:S02]  /*1980*/  LOP3.LUT R73, R5, 0x60, RZ, 0x3c, !PT ;  /* 0x0000006005497812 */ /* 0x000fe400078e3cff */
[----:B------:R-:W-:Y:S02]  /*1990*/  SEL R75, RZ, UR27, P4 ;  /* 0x0000001bff4b7c07 */ /* 0x000fe4000a000000 */
[----:B------:R-:W-:Y:S01]  /*19a0*/  PLOP3.LUT P4, PT, PT, PT, UP0, 0x80, 0x0 ;  /* 0x000000000000781c */ /* 0x000fe20003f8f008 */
[----:B------:R-:W-:Y:S01]  /*19b0*/  VIADD R91, R73, UR7 ;  /* 0x00000007495b7c36 */ /* 0x000fe20008000000 */
[----:B------:R-:W-:Y:S02]  /*19c0*/  SEL R88, RZ, 0x4, P6 ;  /* 0x00000004ff587807 */ /* 0x000fe40003000000 */
[----:B------:R-:W-:Y:S02]  /*19d0*/  ISETP.GE.AND P6, PT, R8, UR30, PT ;  /* 0x0000001e08007c0c */ /* 0x000fe4000bfc6270 */
[----:B------:R-:W-:Y:S01]  /*19e0*/  ISETP.NE.U32.AND P5, PT, R74, RZ, PT ;  /* 0x000000ff4a00720c */ /* 0x000fe20003fa5070 */
[----:B------:R-:W-:Y:S01]  /*19f0*/  LDGSTS.E [R91], desc[UR28][R24.64], P2 ;  /* 0x00000000185b7fae */ /* 0x000fe2000912185c */
[----:B------:R-:W-:-:S02]  /*1a00*/  SEL R88, R88, RZ, P4 ;  /* 0x000000ff58587207 */ /* 0x000fc40002000000 */
[----:B------:R-:W-:Y:S01]  /*1a10*/  PLOP3.LUT P4, PT, PT, PT, UP0, 0x80, 0x0 ;  /* 0x000000000000781c */ /* 0x000fe20003f8f008 */
[----:B------:R-:W-:Y:S01]  /*1a20*/  LDGSTS.E [R91+0x8], desc[UR28][R26.64], P3 ;  /* 0x000080001a5b7fae */ /* 0x000fe2000992185c */
[----:B------:R-:W-:Y:S02]  /*1a30*/  SEL R74, RZ, 0x4, P6 ;  /* 0x00000004ff4a7807 */ /* 0x000fe40003000000 */
[----:B------:R-:W-:Y:S02]  /*1a40*/  ISETP.NE.U32.AND P2, PT, R75, RZ, PT ;  /* 0x000000ff4b00720c */ /* 0x000fe40003f45070 */
[----:B------:R-:W-:Y:S02]  /*1a50*/  ISETP.GE.AND P6, PT, R15, UR30, PT ;  /* 0x0000001e0f007c0c */ /* 0x000fe4000bfc6270 */
[----:B------:R-:W-:Y:S02]  /*1a60*/  SEL R75, R74, RZ, P4 ;  /* 0x000000ff4a4b7207 */ /* 0x000fe40002000000 */
[----:B------:R-:W-:-:S02]  /*1a70*/  LOP3.LUT R74, R5, 0x70, RZ, 0x3c, !PT ;  /* 0x00000070054a7812 */ /* 0x000fc400078e3cff */
[----:B------:R-:W-:Y:S02]  /*1a80*/  PLOP3.LUT P4, PT, PT, PT, UP0, 0x80, 0x0 ;  /* 0x000000000000781c */ /* 0x000fe40003f8f008 */
[----:B------:R-:W-:Y:S01]  /*1a90*/  SEL R90, RZ, 0x4, P6 ;  /* 0x00000004ff5a7807 */ /* 0x000fe20003000000 */
[----:B------:R-:W-:Y:S01]  /*1aa0*/  VIADD R89, R74, UR7 ;  /* 0x000000074a597c36 */ /* 0x000fe20008000000 */
[----:B------:R-:W-:Y:S02]  /*1ab0*/  ISETP.GE.AND P6, PT, R22, UR30, PT ;  /* 0x0000001e16007c0c */ /* 0x000fe4000bfc6270 */
[----:B------:R-:W-:Y:S02]  /*1ac0*/  ISETP.NE.U32.AND P3, PT, R88, RZ, PT ;  /* 0x000000ff5800720c */ /* 0x000fe40003f65070 */
[----:B------:R-:W-:Y:S01]  /*1ad0*/  SEL R90, R90, RZ, P4 ;  /* 0x000000ff5a5a7207 */ /* 0x000fe20002000000 */
[----:B------:R-:W-:Y:S01]  /*1ae0*/  LDGSTS.E [R89], desc[UR28][R28.64], P5 ;  /* 0x000000001c597fae */ /* 0x000fe2000a92185c */
[----:B------:R-:W-:-:S02]  /*1af0*/  PLOP3.LUT P4, PT, PT, PT, UP0, 0x80, 0x0 ;  /* 0x000000000000781c */ /* 0x000fc40003f8f008 */
[----:B------:R-:W-:Y:S01]  /*1b00*/  SEL R88, RZ, 0x4, P6 ;  /* 0x00000004ff587807 */ /* 0x000fe20003000000 */
[----:B------:R-:W-:Y:S01]  /*1b10*/  LDGSTS.E [R89+0x8], desc[UR28][R30.64], P2 ;  /* 0x000080001e597fae */ /* 0x000fe2000912185c */
[----:B------:R-:W-:Y:S02]  /*1b20*/  ISETP.GE.AND P6, PT, R23, UR30, PT ;  /* 0x0000001e17007c0c */ /* 0x000fe4000bfc6270 */
[----:B------:R-:W-:Y:S01]  /*1b30*/  ISETP.NE.U32.AND P5, PT, R75, RZ, PT ;  /* 0x000000ff4b00720c */ /* 0x000fe20003fa5070 */
[----:B------:R-:W0:Y:S01]  /*1b40*/  LDGDEPBAR ;  /* 0x00000000000079af */ /* 0x000e220000000000 */
[----:B------:R-:W-:Y:S02]  /*1b50*/  SEL R88, R88, RZ, P4 ;  /* 0x000000ff58587207 */ /* 0x000fe40002000000 */
[----:B------:R-:W-:Y:S02]  /*1b60*/  PLOP3.LUT P4, PT, PT, PT, UP0, 0x80, 0x0 ;  /* 0x000000000000781c */ /* 0x000fe40003f8f008 */
[----:B------:R-:W-:-:S02]  /*1b70*/  SEL R75, RZ, 0x4, P6 ;  /* 0x00000004ff4b7807 */ /* 0x000fc40003000000 */
[----:B------:R-:W-:Y:S02]  /*1b80*/  ISETP.NE.U32.AND P2, PT, R90, RZ, PT ;  /* 0x000000ff5a00720c */ /* 0x000fe40003f45070 */
[----:B------:R-:W-:Y:S01]  /*1b90*/  SEL R90, R75, RZ, P4 ;  /* 0x000000ff4b5a7207 */ /* 0x000fe20002000000 */
[----:B------:R-:W-:Y:S01]  /*1ba0*/  VIADD R75, R2, UR7 ;  /* 0x00000007024b7c36 */ /* 0x000fe20008000000 */
[----:B------:R-:W-:Y:S02]  /*1bb0*/  ISETP.GE.AND P6, PT, R57, UR30, PT ;  /* 0x0000001e39007c0c */ /* 0x000fe4000bfc6270 */
[----:B------:R-:W-:Y:S02]  /*1bc0*/  PLOP3.LUT P4, PT, PT, PT, UP0, 0x80, 0x0 ;  /* 0x000000000000781c */ /* 0x000fe40003f8f008 */
[----:B------:R-:W-:Y:S01]  /*1bd0*/  LDGSTS.E [R75+0x18000], desc[UR28][R48.64], P1 ;  /* 0x18000000304b7fae */ /* 0x000fe2000892185c */
[----:B------:R-:W-:Y:S02]  /*1be0*/  SEL R100, RZ, 0x4, P6 ;  /* 0x00000004ff647807 */ /* 0x000fe40003000000 */
[----:B------:R-:W-:Y:S01]  /*1bf0*/  ISETP.NE.U32.AND P6, PT, R88, RZ, PT ;  /* 0x000000ff5800720c */ /* 0x000fe20003fc5070 */
[----:B------:R-:W-:Y:S01]  /*1c00*/  LDGSTS.E [R75+0x18800], desc[UR28][R50.64], P1 ;  /* 0x18800000324b7fae */ /* 0x000fe2000892185c */
[----:B------:R-:W-:-:S02]  /*1c10*/  SEL R100, R100, RZ, P4 ;  /* 0x000000ff64647207 */ /* 0x000fc40002000000 */
[----:B------:R-:W-:Y:S01]  /*1c20*/  ISETP.NE.U32.AND P4, PT, R90, RZ, PT ;  /* 0x000000ff5a00720c */ /* 0x000fe20003f85070 */
[----:B------:R-:W-:Y:S01]  /*1c30*/  LDGSTS.E [R75+0x19000], desc[UR28][R54.64], P1 ;  /* 0x19000000364b7fae */ /* 0x000fe2000892185c */
[----:B------:R-:W-:-:S03]  /*1c40*/  IMAD.SHL.U32 R90, R0, 0x8, RZ ;  /* 0x00000008005a7824 */ /* 0x000fc600078e00ff */
[----:B------:R-:W-:Y:S01]  /*1c50*/  LDGSTS.E [R75+0x19800], desc[UR28][R52.64], P1 ;  /* 0x19800000344b7fae */ /* 0x000fe2000892185c */
[----:B------:R-:W-:Y:S02]  /*1c60*/  ISETP.GE.AND P1, PT, R58, UR30, PT ;  /* 0x0000001e3a007c0c */ /* 0x000fe4000bf26270 */
[----:B------:R-:W-:Y:S01]  /*1c70*/  LOP3.LUT R90, R90, 0xf80, RZ, 0xc0, !PT ;  /* 0x00000f805a5a7812 */ /* 0x000fe200078ec0ff */
[----:B------:R-:W0:Y:S01]  /*1c80*/  LDGDEPBAR ;  /* 0x00000000000079af */ /* 0x000e220000000000 */
[----:B------:R-:W-:Y:S01]  /*1c90*/  SEL R88, RZ, 0x4, P1 ;  /* 0x00000004ff587807 */ /* 0x000fe20000800000 */
[----:B------:R-:W-:Y:S01]  /*1ca0*/  BAR.SYNC.DEFER_BLOCKING 0x0 ;  /* 0x0000000000007b1d */ /* 0x000fe20000010000 */
[----:B------:R-:W-:-:S04]  /*1cb0*/  PLOP3.LUT P1, PT, PT, PT, UP0, 0x80, 0x0 ;  /* 0x000000000000781c */ /* 0x000fc80003f2f008 */
[----:B------:R-:W-:-:S04]  /*1cc0*/  SEL R88, R88, RZ, P1 ;  /* 0x000000ff58587207 */ /* 0x000fc80000800000 */
[----:B------:R-:W-:Y:S01]  /*1cd0*/  ISETP.NE.U32.AND P1, PT, R88, RZ, PT ;  /* 0x000000ff5800720c */ /* 0x000fe20003f25070 */
[----:B------:R-:W-:Y:S01]  /*1ce0*/  @!PT LDS RZ, [RZ] ;  /* 0x00000000fffff984 */ /* 0x000fe20000000800 */
[----:B------:R-:W-:Y:S01]  /*1cf0*/  @!PT LDS RZ, [RZ] ;  /* 0x00000000fffff984 */ /* 0x000fe20000000800 */
[----:B------:R-:W-:Y:S01]  /*1d00*/  @!PT LDS RZ, [RZ] ;  /* 0x00000000fffff984 */ /* 0x000fe20000000800 */
[----:B------:R1:W-:Y:S01]  /*1d10*/  LDGSTS.E [R111+0x8000], desc[UR28][R80.64], P3 ;  /* 0x08000000506f7fae */ /* 0x0003e2000992185c */
[----:B------:R-:W-:-:S03]  /*1d20*/  ISETP.NE.U32.AND P3, PT, R100, RZ, PT ;  /* 0x000000ff6400720c */ /* 0x000fc60003f65070 */
[----:B------:R-:W-:Y:S01]  /*1d30*/  LDGSTS.E [R111+0x8008], desc[UR28][R86.64], P5 ;  /* 0x08008000566f7fae */ /* 0x000fe2000a92185c */
[----:B------:R-:W-:-:S03]  /*1d40*/  ISETP.GE.AND P5, PT, R59, UR30, PT ;  /* 0x0000001e3b007c0c */ /* 0x000fc6000bfa6270 */
[----:B------:R-:W-:Y:S01]  /*1d50*/  LDGSTS.E [R109+0x8000], desc[UR28][R84.64], P2 ;  /* 0x08000000546d7fae */ /* 0x000fe2000912185c */
[----:B------:R-:W-:-:S03]  /*1d60*/  PLOP3.LUT P2, PT, PT, PT, UP0, 0x80, 0x0 ;  /* 0x000000000000781c */ /* 0x000fc60003f4f008 */
[----:B------:R2:W-:Y:S01]  /*1d70*/  LDGSTS.E [R109+0x8008], desc[UR28][R32.64], P6 ;  /* 0x08008000206d7fae */ /* 0x0005e2000b12185c */
[----:B-1----:R-:W-:Y:S02]  /*1d80*/  SEL R80, RZ, 0x4, P5 ;  /* 0x00000004ff507807 */ /* 0x002fe40002800000 */
[----:B------:R-:W-:Y:S01]  /*1d90*/  ISETP.GE.AND P6, PT, R63, UR30, PT ;  /* 0x0000001e3f007c0c */ /* 0x000fe2000bfc6270 */
[----:B------:R1:W-:Y:S01]  /*1da0*/  LDGSTS.E [R107+0x8000], desc[UR28][R34.64], P4 ;  /* 0x08000000226b7fae */ /* 0x0003e2000a12185c */
[----:B------:R-:W-:Y:S02]  /*1db0*/  ISETP.GE.AND P4, PT, R60, UR30, PT ;  /* 0x0000001e3c007c0c */ /* 0x000fe4000bf86270 */
[----:B------:R-:W-:Y:S02]  /*1dc0*/  PLOP3.LUT P5, PT, PT, PT, UP0, 0x80, 0x0 ;  /* 0x000000000000781c */ /* 0x000fe40003faf008 */
[----:B------:R-:W-:Y:S02]  /*1dd0*/  SEL R81, RZ, 0x4, P4 ;  /* 0x00000004ff517807 */ /* 0x000fe40002000000 */
[----:B------:R-:W-:-:S02]  /*1de0*/  ISETP.GE.AND P4, PT, R64, UR30, PT ;  /* 0x0000001e40007c0c */ /* 0x000fc4000bf86270 */
[----:B------:R-:W-:Y:S02]  /*1df0*/  SEL R80, R80, RZ, P2 ;  /* 0x000000ff50507207 */ /* 0x000fe40001000000 */
[----:B--2---:R-:W-:Y:S01]  /*1e00*/  SEL R32, RZ, 0x4, P6 ;  /* 0x00000004ff207807 */ /* 0x004fe20003000000 */
[----:B-1----:R-:W-:Y:S01]  /*1e10*/  IMAD.U32 R35, RZ, RZ, UR23 ;  /* 0x00000017ff237e24 */ /* 0x002fe2000f8e00ff */
[----:B------:R-:W-:Y:S02]  /*1e20*/  PLOP3.LUT P2, PT, PT, PT, UP0, 0x80, 0x0 ;  /* 0x000000000000781c */ /* 0x000fe40003f4f008 */
[----:B------:R-:W-:Y:S01]  /*1e30*/  SEL R81, R81, RZ, P5 ;  /* 0x000000ff51517207 */ /* 0x000fe20002800000 */
[C---:B------:R-:W-:Y:S01]  /*1e40*/  IMAD.WIDE R36, R35.reuse, 0x4, R36 ;  /* 0x0000000423247825 */ /* 0x040fe200078e0224 */
[----:B------:R-:W-:Y:S02]  /*1e50*/  PLOP3.LUT P6, PT, PT, PT, UP0, 0x80, 0x0 ;  /* 0x000000000000781c */ /* 0x000fe40003fcf008 */
[----:B------:R-:W-:Y:S01]  /*1e60*/  SEL R33, RZ, 0x4, P4 ;  /* 0x00000004ff217807 */ /* 0x000fe20002000000 */
[C---:B------:R-:W-:Y:S01]  /*1e70*/  IMAD.WIDE R40, R35.reuse, 0x4, R40 ;  /* 0x0000000423287825 */ /* 0x040fe200078e0228 */
[----:B------:R-:W-:Y:S01]  /*1e80*/  ISETP.NE.U32.AND P5, PT, R80, RZ, PT ;  /* 0x000000ff5000720c */ /* 0x000fe20003fa5070 */
[----:B------:R1:W-:Y:S01]  /*1e90*/  LDGSTS.E [R107+0x8008], desc[UR28][R36.64], P3 ;  /* 0x08008000246b7fae */ /* 0x0003e2000992185c */
[----:B------:R-:W-:Y:S01]  /*1ea0*/  SEL R32, R32, RZ, P2 ;  /* 0x000000ff20207207 */ /* 0x000fe20001000000 */
[----:B------:R-:W-:Y:S01]  /*1eb0*/  IMAD.WIDE R44, R35, 0x4, R44 ;  /* 0x00000004232c7825 */ /* 0x000fe200078e022c */
[----:B------:R-:W-:-:S02]  /*1ec0*/  ISETP.NE.U32.AND P4, PT, R81, RZ, PT ;  /* 0x000000ff5100720c */ /* 0x000fc40003f85070 */
[----:B------:R-:W-:Y:S01]  /*1ed0*/  SEL R33, R33, RZ, P6 ;  /* 0x000000ff21217207 */ /* 0x000fe20003000000 */
[----:B------:R-:W-:Y:S01]  /*1ee0*/  IMAD.U32 R81, RZ, RZ, UR23 ;  /* 0x00000017ff517e24 */ /* 0x000fe2000f8e00ff */
[----:B------:R-:W-:Y:S02]  /*1ef0*/  ISETP.GE.AND P6, PT, R65, UR30, PT ;  /* 0x0000001e41007c0c */ /* 0x000fe4000bfc6270 */
[----:B------:R-:W-:Y:S01]  /*1f00*/  ISETP.NE.U32.AND P2, PT, R32, RZ, PT ;  /* 0x000000ff2000720c */ /* 0x000fe20003f45070 */
[C---:B------:R-:W-:Y:S01]  /*1f10*/  IMAD.WIDE R38, R81.reuse, 0x4, R38 ;  /* 0x0000000451267825 */ /* 0x040fe200078e0226 */
[----:B------:R-:W-:Y:S02]  /*1f20*/  SEL R32, RZ, 0x4, P6 ;  /* 0x00000004ff207807 */ /* 0x000fe40003000000 */
[----:B------:R-:W-:Y:S01]  /*1f30*/  PLOP3.LUT P6, PT, PT, PT, UP0, 0x80, 0x0 ;  /* 0x000000000000781c */ /* 0x000fe20003fcf008 */
[----:B------:R-:W-:Y:S01]  /*1f40*/  IMAD.WIDE R42, R81, 0x4, R42 ;  /* 0x00000004512a7825 */ /* 0x000fe200078e022a */
[----:B------:R2:W-:Y:S01]  /*1f50*/  LDGSTS.E [R103+0x8000], desc[UR28][R38.64], P1 ;  /* 0x0800000026677fae */ /* 0x0005e2000892185c */
[----:B------:R-:W-:-:S02]  /*1f60*/  ISETP.GE.AND P1, PT, R66, UR30, PT ;  /* 0x0000001e42007c0c */ /* 0x000fc4000bf26270 */
[----:B------:R-:W-:Y:S01]  /*1f70*/  SEL R32, R32, RZ, P6 ;  /* 0x000000ff20207207 */ /* 0x000fe20003000000 */
[----:B------:R3:W-:Y:S01]  /*1f80*/  LDGSTS.E [R103+0x8008], desc[UR28][R40.64], P5 ;  /* 0x0800800028677fae */ /* 0x0007e2000a92185c */
[----:B------:R-:W-:Y:S01]  /*1f90*/  ISETP.GE.AND P5, PT, R69, UR30, PT ;  /* 0x0000001e45007c0c */ /* 0x000fe2000bfa6270 */
[----:B-1----:R-:W-:Y:S01]  /*1fa0*/  IMAD.U32 R37, RZ, RZ, UR23 ;  /* 0x00000017ff257e24 */ /* 0x002fe2000f8e00ff */
[----:B------:R-:W-:Y:S01]  /*1fb0*/  ISETP.NE.U32.AND P6, PT, R32, RZ, PT ;  /* 0x000000ff2000720c */ /* 0x000fe20003fc5070 */
[----:B------:R1:W-:Y:S01]  /*1fc0*/  LDGSTS.E [R105+0x8000], desc[UR28][R42.64], P4 ;  /* 0x080000002a697fae */ /* 0x0003e2000a12185c */
[----:B------:R-:W-:Y:S01]  /*1fd0*/  ISETP.NE.U32.AND P3, PT, R33, RZ, PT ;  /* 0x000000ff2100720c */ /* 0x000fe20003f65070 */
[----:B------:R-:W-:Y:S01]  /*1fe0*/  IMAD.WIDE R30, R37, 0x4, R30 ;  /* 0x00000004251e7825 */ /* 0x000fe200078e021e */
[----:B------:R-:W-:Y:S01]  /*1ff0*/  SEL R32, RZ, 0x4, P1 ;  /* 0x00000004ff207807 */ /* 0x000fe20000800000 */
[----:B------:R4:W-:Y:S01]  /*2000*/  LDGSTS.E [R105+0x8008], desc[UR28][R44.64], P2 ;  /* 0x080080002c697fae */ /* 0x0009e2000912185c */
[----:B------:R-:W-:Y:S01]  /*2010*/  PLOP3.LUT P1, PT, PT, PT, UP0, 0x80, 0x0 ;  /* 0x000000000000781c */ /* 0x000fe20003f2f008 */
[----:B--2---:R-:W-:Y:S01]  /*2020*/  IMAD.U32 R39, RZ, RZ, UR5 ;  /* 0x00000005ff277e24 */ /* 0x004fe2000f8e00ff */
[----:B------:R-:W-:Y:S01]  /*2030*/  SEL R33, RZ, 0x4, P5 ;  /* 0x00000004ff217807 */ /* 0x000fe20002800000 */
[----:B---3--:R-:W-:Y:S01]  /*2040*/  IMAD.U32 R41, RZ, RZ, UR5 ;  /* 0x00000005ff297e24 */ /* 0x008fe2000f8e00ff */
[----:B------:R-:W-:Y:S01]  /*2050*/  PLOP3.LUT P4, PT, PT, PT, UP0, 0x80, 0x0 ;  /* 0x000000000000781c */ /* 0x000fe20003f8f008 */
[----:B------:R-:W-:Y:S01]  /*2060*/  IMAD.WIDE R48, R39, 0x4, R48 ;  /* 0x0000000427307825 */ /* 0x000fe200078e0230 */
[----:B------:R-:W-:-:S02]  /*2070*/  ISETP.GE.AND P5, PT, R70, UR30, PT ;  /* 0x0000001e46007c0c */ /* 0x000fc4000bfa6270 */
[----:B-1----:R-:W-:Y:S02]  /*2080*/  CS2R R42, SRZ ;  /* 0x00000000002a7805 */ /* 0x002fe4000001ff00 */
[----:B------:R-:W-:Y:S01]  /*2090*/  SEL R33, R33, RZ, P1 ;  /* 0x000000ff21217207 */ /* 0x000fe20000800000 */
[----:B------:R-:W-:Y:S01]  /*20a0*/  IMAD.WIDE R50, R39, 0x4, R50 ;  /* 0x0000000427327825 */ /* 0x000fe200078e0232 */
[----:B------:R-:W-:Y:S02]  /*20b0*/  ISETP.GE.AND P1, PT, R71, UR30, PT ;  /* 0x0000001e47007c0c */ /* 0x000fe4000bf26270 */
[----:B------:R-:W-:Y:S02]  /*20c0*/  CS2R R38, SRZ ;  /* 0x0000000000267805 */ /* 0x000fe4000001ff00 */
[----:B------:R-:W-:Y:S01]  /*20d0*/  SEL R32, R32, RZ, P4 ;  /* 0x000000ff20207207 */ /* 0x000fe20002000000 */
[----:B------:R-:W-:Y:S01]  /*20e0*/  IMAD.WIDE R54, R41, 0x4, R54 ;  /* 0x0000000429367825 */ /* 0x000fe200078e0236 */
[----:B------:R-:W-:-:S02]  /*20f0*/  SEL R34, RZ, 0x4, P5 ;  /* 0x00000004ff227807 */ /* 0x000fc40002800000 */
[----:B----4-:R-:W-:Y:S02]  /*2100*/  CS2R R44, SRZ ;  /* 0x00000000002c7805 */ /* 0x010fe4000001ff00 */
[----:B------:R-:W-:Y:S01]  /*2110*/  PLOP3.LUT P4, PT, PT, PT, UP0, 0x80, 0x0 ;  /* 0x000000000000781c */ /* 0x000fe20003f8f008 */
[----:B------:R-:W-:Y:S01]  /*2120*/  IMAD.WIDE R52, R41, 0x4, R52 ;  /* 0x0000000429347825 */ /* 0x000fe200078e0234 */
[----:B------:R-:W-:Y:S01]  /*2130*/  PLOP3.LUT P5, PT, PT, PT, UP0, 0x80, 0x0 ;  /* 0x000000000000781c */ /* 0x000fe20003faf008 */
[----:B------:R-:W-:Y:S01]  /*2140*/  UISETP.GE.AND UP0, UPT, UR4, 0x20, UPT ;  /* 0x000000200400788c */ /* 0x000fe2000bf06270 */
[----:B------:R-:W-:Y:S02]  /*2150*/  SEL R35, RZ, 0x4, P1 ;  /* 0x00000004ff237807 */ /* 0x000fe40000800000 */
[----:B------:R-:W-:Y:S02]  /*2160*/  CS2R R40, SRZ ;  /* 0x0000000000287805 */ /* 0x000fe4000001ff00 */
[----:B------:R-:W-:-:S02]  /*2170*/  SEL R34, R34, RZ, P4 ;  /* 0x000000ff22227207 */ /* 0x000fc40002000000 */
[----:B------:R-:W-:Y:S02]  /*2180*/  SEL R35, R35, RZ, P5 ;  /* 0x000000ff23237207 */ /* 0x000fe40002800000 */
[----:B------:R-:W-:Y:S01]  /*2190*/  ISETP.NE.U32.AND P4, PT, R33, RZ, PT ;  /* 0x000000ff2100720c */ /* 0x000fe20003f85070 */
[----:B------:R-:W-:Y:S01]  /*21a0*/  IMAD.U32 R33, RZ, RZ, UR23 ;  /* 0x00000017ff217e24 */ /* 0x000fe2000f8e00ff */
[----:B------:R-:W-:Y:S02]  /*21b0*/  ISETP.NE.U32.AND P1, PT, R32, RZ, PT ;  /* 0x000000ff2000720c */ /* 0x000fe40003f25070 */
[----:B------:R-:W-:Y:S01]  /*21c0*/  ISETP.NE.U32.AND P2, PT, R34, RZ, PT ;  /* 0x000000ff2200720c */ /* 0x000fe20003f45070 */
[----:B------:R-:W-:Y:S01]  /*21d0*/  IMAD.WIDE R46, R33, 0x4, R46 ;  /* 0x00000004212e7825 */ /* 0x000fe200078e022e */
[----:B------:R-:W-:-:S03]  /*21e0*/  ISETP.NE.U32.AND P5, PT, R35, RZ, PT ;  /* 0x000000ff2300720c */ /* 0x000fc60003fa5070 */
[----:B------:R-:W-:Y:S01]  /*21f0*/  IMAD.U32 R35, RZ, RZ, UR23 ;  /* 0x00000017ff237e24 */ /* 0x000fe2000f8e00ff */
[----:B------:R1:W-:Y:S01]  /*2200*/  LDGSTS.E [R101+0x8000], desc[UR28][R46.64], P3 ;  /* 0x080000002e657fae */ /* 0x0003e2000992185c */
[----:B------:R-:W-:Y:S01]  /*2210*/  IMAD.WIDE R32, R37, 0x4, R24 ;  /* 0x0000000425207825 */ /* 0x000fe200078e0218 */
[----:B------:R-:W-:-:S03]  /*2220*/  CS2R R36, SRZ ;  /* 0x0000000000247805 */ /* 0x000fc6000001ff00 */
[----:B------:R-:W-:Y:S02]  /*2230*/  IMAD.U32 R25, RZ, RZ, UR23 ;  /* 0x00000017ff197e24 */ /* 0x000fe4000f8e00ff */
[----:B------:R-:W-:-:S04]  /*2240*/  IMAD.WIDE R78, R35, 0x4, R78 ;  /* 0x00000004234e7825 */ /* 0x000fc800078e024e */
[----:B------:R-:W-:Y:S01]  /*2250*/  IMAD.WIDE R34, R35, 0x4, R26 ;  /* 0x0000000423227825 */ /* 0x000fe200078e021a */
[----:B------:R-:W-:Y:S01]  /*2260*/  LDGSTS.E [R101+0x8008], desc[UR28][R78.64], P6 ;  /* 0x080080004e657fae */ /* 0x000fe2000b12185c */
[----:B------:R-:W-:Y:S02]  /*2270*/  CS2R R26, SRZ ;  /* 0x00000000001a7805 */ /* 0x000fe4000001ff00 */
[----:B-1----:R-:W-:Y:S01]  /*2280*/  CS2R R46, SRZ ;  /* 0x00000000002e7805 */ /* 0x002fe2000001ff00 */
[----:B------:R-:W-:Y:S01]  /*2290*/  IMAD.WIDE R28, R25, 0x4, R28 ;  /* 0x00000004191c7825 */ /* 0x000fe200078e021c */
[----:B------:R1:W-:Y:S01]  /*22a0*/  LDGSTS.E [R91+0x8000], desc[UR28][R32.64], P1 ;  /* 0x08000000205b7fae */ /* 0x0003e2000892185c */
[----:B------:R-:W-:-:S03]  /*22b0*/  CS2R R24, SRZ ;  /* 0x0000000000187805 */ /* 0x000fc6000001ff00 */
[----:B------:R2:W-:Y:S04]  /*22c0*/  LDGSTS.E [R91+0x8008], desc[UR28][R34.64], P4 ;  /* 0x08008000225b7fae */ /* 0x0005e8000a12185c */
[----:B------:R3:W-:Y:S04]  /*22d0*/  LDGSTS.E [R89+0x8000], desc[UR28][R28.64], P2 ;  /* 0x080000001c597fae */ /* 0x0007e8000912185c */
[----:B------:R4:W-:Y:S01]  /*22e0*/  LDGSTS.E [R89+0x8008], desc[UR28][R30.64], P5 ;  /* 0x080080001e597fae */ /* 0x0009e2000a92185c */
[----:B-1----:R-:W-:-:S03]  /*22f0*/  CS2R R32, SRZ ;  /* 0x0000000000207805 */ /* 0x002fc6000001ff00 */
[----:B------:R-:W0:Y:S01]  /*2300*/  LDGDEPBAR ;  /* 0x00000000000079af */ /* 0x000e220000000000 */
[----:B--2---:R-:W-:Y:S01]  /*2310*/  IMAD.SHL.U32 R91, R0, 0x200, RZ ;  /* 0x00000200005b7824 */ /* 0x004fe200078e00ff */
[----:B------:R-:W-:Y:S02]  /*2320*/  CS2R R34, SRZ ;  /* 0x0000000000227805 */ /* 0x000fe4000001ff00 */
[----:B------:R1:W-:Y:S01]  /*2330*/  LDGSTS.E [R75+0x1a000], desc[UR28][R48.64], P0 ;  /* 0x1a000000304b7fae */ /* 0x0003e2000812185c */
[----:B---3--:R-:W-:Y:S02]  /*2340*/  CS2R R28, SRZ ;  /* 0x00000000001c7805 */ /* 0x008fe4000001ff00 */
[----:B------:R-:W-:Y:S01]  /*2350*/  LOP3.LUT R91, R91, 0x1000, RZ, 0xc0, !PT ;  /* 0x000010005b5b7812 */ /* 0x000fe200078ec0ff */
[----:B------:R2:W-:Y:S01]  /*2360*/  LDGSTS.E [R75+0x1a800], desc[UR28][R50.64], P0 ;  /* 0x1a800000324b7fae */ /* 0x0005e2000812185c */
[----:B----4-:R-:W-:-:S03]  /*2370*/  CS2R R30, SRZ ;  /* 0x00000000001e7805 */ /* 0x010fc6000001ff00 */
[----:B------:R3:W-:Y:S04]  /*2380*/  LDGSTS.E [R75+0x1b000], desc[UR28][R54.64], P0 ;  /* 0x1b000000364b7fae */ /* 0x0007e8000812185c */
[----:B------:R4:W-:Y:S01]  /*2390*/  LDGSTS.E [R75+0x1b800], desc[UR28][R52.64], P0 ;  /* 0x1b800000344b7fae */ /* 0x0009e2000812185c */
[----:B------:R-:W-:Y:S02]  /*23a0*/  PLOP3.LUT P0, PT, PT, PT, UP0, 0x40, 0x0 ;  /* 0x000000000000781c */ /* 0x000fe40003f0e808 */
[----:B-1----:R-:W-:Y:S01]  /*23b0*/  CS2R R48, SRZ ;  /* 0x0000000000307805 */ /* 0x002fe2000001ff00 */
[----:B------:R-:W0:Y:S01]  /*23c0*/  LDGDEPBAR ;  /* 0x00000000000079af */ /* 0x000e220000000000 */
[----:B--2---:R-:W-:Y:S02]  /*23d0*/  CS2R R50, SRZ ;  /* 0x0000000000327805 */ /* 0x004fe4000001ff00 */
[----:B---3--:R-:W-:-:S02]  /*23e0*/  CS2R R54, SRZ ;  /* 0x0000000000367805 */ /* 0x008fc4000001ff00 */
[----:B----4-:R-:W-:Y:S01]  /*23f0*/  CS2R R52, SRZ ;  /* 0x0000000000347805 */ /* 0x010fe2000001ff00 */
[----:B------:R-:W-:-:S04]  /*2400*/  IMAD.SHL.U32 R75, R0, 0x10, RZ ;  /* 0x00000010004b7824 */ /* 0x000fc800078e00ff */
[----:B------:R-:W-:Y:S05]  /*2410*/  @P0 BRA `(.L_x_0) ;  /* 0x0000001000b80947 */ /* 0x000fea0003800000 */
[----:B------:R-:W-:Y:S01]  /*2420*/  SHF.R.S32.HI R25, RZ, 0x1f, R82 ;  /* 0x0000001fff197819 */ /* 0x000fe20000011452 */
[----:B------:R-:W-:Y:S01]  /*2430*/  IMAD.U32 R24, RZ, RZ, UR23 ;  /* 0x00000017ff187e24 */ /* 0x000fe2000f8e00ff */
[----:B------:R-:W-:Y:S01]  /*2440*/  USHF.R.S32.HI UR10, URZ, 0x1f, UR23 ;  /* 0x0000001f3f0a7899 */ /* 0x000fe20008011417 */
[----:B------:R-:W-:Y:S01]  /*2450*/  SHF.R.S32.HI R26, RZ, 0x1f, R95 ;  /* 0x0000001fff1a7819 */ /* 0x000fe2000001145f */
[----:B------:R-:W-:Y:S01]  /*2460*/  USHF.L.U32 UR15, UR5, 0x3, URZ ;  /* 0x00000003050f7899 */ /* 0x000fe2000800063f */
[----:B------:R-:W-:Y:S01]  /*2470*/  SHF.L.U64.HI R113, R82, 0x2, R25 ;  /* 0x0000000252717819 */ /* 0x000fe20000010219 */
[----:B------:R-:W-:Y:S01]  /*2480*/  USHF.R.S32.HI UR11, URZ, 0x1f, UR5 ;  /* 0x0000001f3f0b7899 */ /* 0x000fe20008011405 */
[----:B------:R-:W-:Y:S01]  /*2490*/  SHF.R.S32.HI R25, RZ, 0x1f, R94 ;  /* 0x0000001fff197819 */ /* 0x000fe2000001145e */
[----:B------:R-:W-:Y:S01]  /*24a0*/  ULEA UR13, UP0, UR26, UR15, 0x2 ;  /* 0x0000000f1a0d7291 */ /* 0x000fe2000f80103f */
[----:B------:R-:W-:Y:S01]  /*24b0*/  LEA R83, P0, R24, R83, 0x3 ;  /* 0x0000005318537211 */ /* 0x000fe200078018ff */
[----:B------:R-:W-:Y:S01]  /*24c0*/  USHF.L.U64.HI UR24, UR5, 0x3, UR11 ;  /* 0x0000000305187899 */ /* 0x000fe2000801020b */
[----:B------:R-:W-:Y:S01]  /*24d0*/  SHF.R.S32.HI R24, RZ, 0x1f, R93 ;  /* 0x0000001fff187819 */ /* 0x000fe2000001145d */
[----:B------:R-:W-:Y:S01]  /*24e0*/  USHF.R.S32.HI UR8, URZ, 0x1f, UR25 ;  /* 0x0000001f3f087899 */ /* 0x000fe20008011419 */
[----:B------:R-:W-:Y:S01]  /*24f0*/  SHF.L.U64.HI R94, R94, 0x2, R25 ;  /* 0x000000025e5e7819 */ /* 0x000fe20000010219 */
[----:B------:R-:W-:Y:S01]  /*2500*/  USHF.R.S32.HI UR9, URZ, 0x1f, UR26 ;  /* 0x0000001f3f097899 */ /* 0x000fe2000801141a */
[----:B------:R-:W-:Y:S01]  /*2510*/  SHF.R.S32.HI R25, RZ, 0x1f, R98 ;  /* 0x0000001fff197819 */ /* 0x000fe20000011462 */
[----:B------:R-:W-:Y:S01]  /*2520*/  USHF.R.S32.HI UR6, URZ, 0x1f, UR4 ;  /* 0x0000001f3f067899 */ /* 0x000fe20008011404 */
[----:B------:R-:W-:Y:S01]  /*2530*/  SHF.L.U64.HI R93, R93, 0x2, R24 ;  /* 0x000000025d5d7819 */ /* 0x000fe20000010218 */
[----:B------:R-:W-:Y:S01]  /*2540*/  IMAD R101, R71, UR14, RZ ;  /* 0x0000000e47657c24 */ /* 0x000fe2000f8e02ff */
[----:B------:R-:W-:Y:S01]  /*2550*/  SHF.R.S32.HI R24, RZ, 0x1f, R97 ;  /* 0x0000001fff187819 */ /* 0x000fe20000011461 */
[----:B------:R-:W-:Y:S01]  /*2560*/  ULEA.HI.X UR9, UR26, UR24, UR9, 0x2, UP0 ;  /* 0x000000181a097291 */ /* 0x000fe200080f1409 */
[----:B------:R-:W-:Y:S01]  /*2570*/  SHF.L.U64.HI R95, R95, 0x2, R26 ;  /* 0x000000025f5f7819 */ /* 0x000fe2000001021a */
[----:B------:R-:W-:Y:S01]  /*2580*/  IMAD.U32 R26, RZ, RZ, UR10 ;  /* 0x0000000aff1a7e24 */ /* 0x000fe2000f8e00ff */
[----:B------:R-:W-:Y:S01]  /*2590*/  SHF.L.U64.HI R98, R98, 0x2, R25 ;  /* 0x0000000262627819 */ /* 0x000fe20000010219 */
[----:B------:R-:W-:Y:S01]  /*25a0*/  IMAD.U32 R25, RZ, RZ, UR23 ;  /* 0x00000017ff197e24 */ /* 0x000fe2000f8e00ff */
[----:B------:R-:W-:Y:S01]  /*25b0*/  SHF.L.U64.HI R97, R97, 0x2, R24 ;  /* 0x0000000261617819 */ /* 0x000fe20000010218 */
[----:B------:R-:W-:Y:S01]  /*25c0*/  IMAD R103, R70, UR14, RZ ;  /* 0x0000000e46677c24 */ /* 0x000fe2000f8e02ff */
[----:B------:R-:W-:Y:S01]  /*25d0*/  SHF.R.S32.HI R24, RZ, 0x1f, R99 ;  /* 0x0000001fff187819 */ /* 0x000fe20000011463 */
[----:B------:R-:W-:Y:S01]  /*25e0*/  IMAD R105, R69, UR14, RZ ;  /* 0x0000000e45697c24 */ /* 0x000fe2000f8e02ff */
[----:B------:R-:W-:Y:S01]  /*25f0*/  LEA.HI.X R113, R25, R113, R26, 0x3, P0 ;  /* 0x0000007119717211 */ /* 0x000fe200000f1c1a */
[----:B------:R-:W-:Y:S01]  /*2600*/  IMAD R107, R66, UR14, RZ ;  /* 0x0000000e426b7c24 */ /* 0x000fe2000f8e02ff */
[----:B------:R-:W-:Y:S01]  /*2610*/  SHF.L.U64.HI R99, R99, 0x2, R24 ;  /* 0x0000000263637819 */ /* 0x000fe20000010218 */
[----:B------:R-:W-:Y:S01]  /*2620*/  UIADD3 UR13, UP0, UR13, UR16, URZ ;  /* 0x000000100d0d7290 */ /* 0x000fe2000ff1e03f */
[----:B------:R-:W-:Y:S01]  /*2630*/  LEA R109, P0, R77, UR15, 0x2 ;  /* 0x0000000f4d6d7c11 */ /* 0x000fe2000f8010ff */
[----:B------:R-:W-:Y:S01]  /*2640*/  ULEA.HI UR6, UR6, UR4, URZ, 0x5 ;  /* 0x0000000406067291 */ /* 0x000fe2000f8f283f */
[----:B------:R-:W-:Y:S01]  /*2650*/  LEA R111, P1, R76, UR15, 0x2 ;  /* 0x0000000f4c6f7c11 */ /* 0x000fe2000f8210ff */
[----:B------:R-:W-:Y:S01]  /*2660*/  ULEA UR15, UP1, UR25, UR15, 0x2 ;  /* 0x0000000f190f7291 */ /* 0x000fe2000f82103f */
[----:B------:R-:W-:-:S02]  /*2670*/  SHF.R.S32.HI R24, RZ, 0x1f, R77 ;  /* 0x0000001fff187819 */ /* 0x000fc4000001144d */
[----:B------:R-:W-:Y:S02]  /*2680*/  CS2R R28, SRZ ;  /* 0x00000000001c7805 */ /* 0x000fe4000001ff00 */
[----:B------:R-:W-:Y:S01]  /*2690*/  SHF.R.S32.HI R25, RZ, 0x1f, R76 ;  /* 0x0000001fff197819 */ /* 0x000fe2000001144c */
[----:B------:R-:W-:Y:S01]  /*26a0*/  ULEA.HI.X UR8, UR25, UR24, UR8, 0x2, UP1 ;  /* 0x0000001819087291 */ /* 0x000fe200088f1408 */
[----:B------:R-:W-:Y:S01]  /*26b0*/  SHF.R.S32.HI R27, RZ, 0x1f, R92 ;  /* 0x0000001fff1b7819 */ /* 0x000fe2000001145c */
[----:B------:R-:W-:Y:S01]  /*26c0*/  UIADD3 UR14, UP1, UR15, UR16, URZ ;  /* 0x000000100f0e7290 */ /* 0x000fe2000ff3e03f */
[----:B------:R-:W-:Y:S01]  /*26d0*/  LEA.HI.X R24, R77, UR24, R24, 0x2, P0 ;  /* 0x000000184d187c11 */ /* 0x000fe200080f1418 */
[----:B------:R-:W-:Y:S01]  /*26e0*/  UIADD3.X UR15, UR9, UR17, URZ, UP0, !UPT ;  /* 0x00000011090f7290 */ /* 0x000fe200087fe43f */
[----:B------:R-:W-:Y:S02]  /*26f0*/  LEA.HI.X R25, R76, UR24, R25, 0x2, P1 ;  /* 0x000000184c197c11 */ /* 0x000fe400088f1419 */
[----:B------:R-:W-:-:S02]  /*2700*/  CS2R R30, SRZ ;  /* 0x00000000001e7805 */ /* 0x000fc4000001ff00 */
[----:B------:R-:W-:Y:S02]  /*2710*/  SHF.L.U64.HI R92, R92, 0x2, R27 ;  /* 0x000000025c5c7819 */ /* 0x000fe4000001021b */
[----:B------:R-:W-:Y:S02]  /*2720*/  CS2R R32, SRZ ;  /* 0x0000000000207805 */ /* 0x000fe4000001ff00 */
[----:B------:R-:W-:Y:S02]  /*2730*/  IADD3 R109, P0, R109, UR16, RZ ;  /* 0x000000106d6d7c10 */ /* 0x000fe4000ff1e0ff */
[----:B------:R-:W-:Y:S02]  /*2740*/  CS2R R34, SRZ ;  /* 0x0000000000227805 */ /* 0x000fe4000001ff00 */
[----:B------:R-:W-:Y:S01]  /*2750*/  IADD3 R111, P1, R111, UR16, RZ ;  /* 0x000000106f6f7c10 */ /* 0x000fe2000ff3e0ff */
[----:B------:R-:W-:Y:S01]  /*2760*/  UIADD3.X UR16, UR8, UR17, URZ, UP1, !UPT ;  /* 0x0000001108107290 */ /* 0x000fe20008ffe43f */
[----:B------:R-:W-:-:S02]  /*2770*/  SHF.R.S32.HI R27, RZ, 0x1f, R96 ;  /* 0x0000001fff1b7819 */ /* 0x000fc40000011460 */
[----:B------:R-:W-:Y:S02]  /*2780*/  CS2R R36, SRZ ;  /* 0x0000000000247805 */ /* 0x000fe4000001ff00 */
[----:B------:R-:W-:Y:S02]  /*2790*/  SHF.R.S32.HI R106, RZ, 0x1f, R13 ;  /* 0x0000001fff6a7819 */ /* 0x000fe4000001140d */
[----:B------:R-:W-:Y:S02]  /*27a0*/  CS2R R38, SRZ ;  /* 0x0000000000267805 */ /* 0x000fe4000001ff00 */
[----:B------:R-:W-:Y:S02]  /*27b0*/  SHF.R.S32.HI R79, RZ, 0x1f, R12 ;  /* 0x0000001fff4f7819 */ /* 0x000fe4000001140c */
[----:B------:R-:W-:Y:S02]  /*27c0*/  CS2R R40, SRZ ;  /* 0x0000000000287805 */ /* 0x000fe4000001ff00 */
[----:B------:R-:W-:-:S02]  /*27d0*/  SHF.R.S32.HI R110, RZ, 0x1f, R11 ;  /* 0x0000001fff6e7819 */ /* 0x000fc4000001140b */
[----:B------:R-:W-:Y:S02]  /*27e0*/  CS2R R42, SRZ ;  /* 0x00000000002a7805 */ /* 0x000fe4000001ff00 */
[----:B------:R-:W-:Y:S02]  /*27f0*/  SHF.R.S32.HI R77, RZ, 0x1f, R10 ;  /* 0x0000001fff4d7819 */ /* 0x000fe4000001140a */
[----:B------:R-:W-:Y:S02]  /*2800*/  CS2R R44, SRZ ;  /* 0x00000000002c7805 */ /* 0x000fe4000001ff00 */
[----:B------:R-:W-:Y:S02]  /*2810*/  SHF.R.S32.HI R102, RZ, 0x1f, R9 ;  /* 0x0000001fff667819 */ /* 0x000fe40000011409 */
[----:B------:R-:W-:Y:S02]  /*2820*/  CS2R R46, SRZ ;  /* 0x00000000002e7805 */ /* 0x000fe4000001ff00 */
[----:B------:R-:W-:-:S02]  /*2830*/  IADD3 R114, P2, R83, UR20, RZ ;  /* 0x0000001453727c10 */ /* 0x000fc4000ff5e0ff */
[----:B------:R-:W-:Y:S02]  /*2840*/  CS2R R48, SRZ ;  /* 0x0000000000307805 */ /* 0x000fe4000001ff00 */
[----:B------:R-:W-:Y:S02]  /*2850*/  IADD3.X R100, R24, UR17, RZ, P0, !PT ;  /* 0x0000001118647c10 */ /* 0x000fe400087fe4ff */
[----:B------:R-:W-:Y:S02]  /*2860*/  CS2R R50, SRZ ;  /* 0x0000000000327805 */ /* 0x000fe4000001ff00 */
[----:B------:R-:W-:Y:S01]  /*2870*/  IADD3.X R104, R25, UR17, RZ, P1, !PT ;  /* 0x0000001119687c10 */ /* 0x000fe20008ffe4ff */
[----:B------:R-:W-:Y:S01]  /*2880*/  USHF.R.S32.HI UR17, URZ, 0x5, UR6 ;  /* 0x000000053f117899 */ /* 0x000fe20008011406 */
[----:B------:R-:W-:Y:S02]  /*2890*/  SHF.L.U64.HI R96, R96, 0x2, R27 ;  /* 0x0000000260607819 */ /* 0x000fe4000001021b */
[----:B------:R-:W-:-:S02]  /*28a0*/  CS2R R24, SRZ ;  /* 0x0000000000187805 */ /* 0x000fc4000001ff00 */
[----:B------:R-:W-:Y:S02]  /*28b0*/  CS2R R26, SRZ ;  /* 0x00000000001a7805 */ /* 0x000fe4000001ff00 */
[----:B------:R-:W-:Y:S02]  /*28c0*/  CS2R R52, SRZ ;  /* 0x0000000000347805 */ /* 0x000fe4000001ff00 */
[----:B------:R-:W-:Y:S02]  /*28d0*/  CS2R R54, SRZ ;  /* 0x0000000000367805 */ /* 0x000fe4000001ff00 */
[----:B------:R-:W-:Y:S01]  /*28e0*/  SHF.L.U64.HI R106, R13, 0x2, R106 ;  /* 0x000000020d6a7819 */ /* 0x000fe2000001026a */
[----:B------:R-:W-:Y:S01]  /*28f0*/  UIADD3 UR12, UR12, -0x40, URZ ;  /* 0xffffffc00c0c7890 */ /* 0x000fe2000fffe03f */
[----:B------:R-:W-:Y:S01]  /*2900*/  SHF.L.U64.HI R108, R12, 0x2, R79 ;  /* 0x000000020c6c7819 */ /* 0x000fe2000001024f */
[----:B------:R-:W-:Y:S01]  /*2910*/  USHF.L.U32 UR32, UR5, 0x2, URZ ;  /* 0x0000000205207899 */ /* 0x000fe2000800063f */
[----:B------:R-:W-:Y:S01]  /*2920*/  SHF.L.U64.HI R110, R11, 0x2, R110 ;  /* 0x000000020b6e7819 */ /* 0x000fe2000001026e */
[----:B------:R-:W-:Y:S01]  /*2930*/  UMOV UR20, 0x1 ;  /* 0x0000000100147882 */ /* 0x000fe20000000000 */
[----:B------:R-:W-:Y:S01]  /*2940*/  SHF.L.U64.HI R112, R10, 0x2, R77 ;  /* 0x000000020a707819 */ /* 0x000fe2000001024d */
[----:B------:R-:W-:Y:S01]  /*2950*/  USHF.L.U64.HI UR31, UR5, 0x2, UR11 ;  /* 0x00000002051f7899 */ /* 0x000fe2000801020b */
[----:B------:R-:W-:Y:S01]  /*2960*/  SHF.L.U64.HI R102, R9, 0x2, R102 ;  /* 0x0000000209667819 */ /* 0x000fe20000010266 */
[----:B------:R-:W-:Y:S01]  /*2970*/  USHF.L.U64.HI UR30, UR23, 0x2, UR10 ;  /* 0x00000002171e7899 */ /* 0x000fe2000801020a */
[----:B------:R-:W-:Y:S01]  /*2980*/  IADD3.X R113, R113, UR21, RZ, P2, !PT ;  /* 0x0000001571717c10 */ /* 0x000fe200097fe4ff */
[----:B------:R-:W-:Y:S01]  /*2990*/  UIADD3 UR33, UR17, -0x2, URZ ;  /* 0xfffffffe11217890 */ /* 0x000fe2000fffe03f */
[----:B------:R-:W-:Y:S01]  /*29a0*/  UMOV UR21, 0xffffffff ;  /* 0xffffffff00157882 */ /* 0x000fe20000000000 */
[----:B------:R-:W-:-:S10]  /*29b0*/  UMOV UR4, URZ ;  /* 0x0000003f00047c82 */ /* 0x000fd40008000000 */
.L_x_1:
[----:B------:R-:W-:Y:S01]  /*29c0*/  UIADD3 UR21, UR21, 0x1, URZ ;  /* 0x0000000115157890 */ /* 0x000fe2000fffe03f */
[----:B------:R-:W-:-:S04]  /*29d0*/  DEPBAR.LE SB0, 0x2 ;  /* 0x000080800000791a */ /* 0x000fc80000000000 */
[----:B------:R-:W-:Y:S01]  /*29e0*/  BAR.SYNC.DEFER_BLOCKING 0x0 ;  /* 0x0000000000007b1d */ /* 0x000fe20000010000 */
[----:B------:R-:W-:Y:S01]  /*29f0*/  UISETP.GT.AND UP0, UPT, UR21, 0x2, UPT ;  /* 0x000000021500788c */ /* 0x000fe2000bf04270 */
[----:B------:R-:W-:Y:S01]  /*2a00*/  ISETP.GE.AND P6, PT, R6, UR12, PT ;  /* 0x0000000c06007c0c */ /* 0x000fe2000bfc6270 */
[----:B------:R-:W-:Y:S01]  /*2a10*/  USHF.L.U32 UR5, UR22, 0x7, URZ ;  /* 0x0000000716057899 */ /* 0x000fe2000800063f */
[----:B------:R-:W-:Y:S01]  /*2a20*/  ISETP.GE.AND P5, PT, R8, UR12, PT ;  /* 0x0000000c08007c0c */ /* 0x000fe2000bfa6270 */
[----:B------:R-:W-:Y:S01]  /*2a30*/  USEL UR21, UR21, URZ, !UP0 ;  /* 0x0000003f15157287 */ /* 0x000fe2000c000000 */
[----:B------:R-:W-:Y:S01]  /*2a40*/  ISETP.GE.AND P3, PT, R22, UR12, PT ;  /* 0x0000000c16007c0c */ /* 0x000fe2000bf66270 */
[----:B------:R-:W-:Y:S01]  /*2a50*/  ULOP3.LUT UR8, UR5, 0x600, URZ, 0xc0, !UPT ;  /* 0x0000060005087892 */ /* 0x000fe2000f8ec03f */
[----:B---3--:R-:W-:Y:S01]  /*2a60*/  SEL R76, RZ, 0x4, P6 ;  /* 0x00000004ff4c7807 */ /* 0x008fe20003000000 */
[----:B------:R-:W-:Y:S01]  /*2a70*/  ULEA UR6, UR21, UR7, 0xd ;  /* 0x0000000715067291 */ /* 0x000fe2000f8e683f */
[----:B------:R-:W-:Y:S01]  /*2a80*/  ISETP.GE.AND P4, PT, R15, UR12, PT ;  /* 0x0000000c0f007c0c */ /* 0x000fe2000bf86270 */
[----:B------:R-:W-:Y:S01]  /*2a90*/  ULEA UR5, UR21, UR7, 0xf ;  /* 0x0000000715057291 */ /* 0x000fe2000f8e783f */
[----:B------:R-:W-:Y:S01]  /*2aa0*/  SEL R77, RZ, 0x4, P5 ;  /* 0x00000004ff4d7807 */ /* 0x000fe20002800000 */
[----:B------:R-:W-:Y:S01]  /*2ab0*/  UIADD3 UR6, UR6, 0x18000, URZ ;  /* 0x0001800006067890 */ /* 0x000fe2000fffe03f */
[----:B------:R-:W-:Y:S01]  /*2ac0*/  SEL R79, RZ, 0x4, P3 ;  /* 0x00000004ff4f7807 */ /* 0x000fe20001800000 */
[----:B------:R-:W-:Y:S01]  /*2ad0*/  ULEA.HI UR5, UR5, UR8, URZ, 0x1c ;  /* 0x0000000805057291 */ /* 0x000fe2000f8fe03f */
[----:B------:R-:W-:Y:S01]  /*2ae0*/  SEL R78, RZ, 0x4, P4 ;  /* 0x00000004ff4e7807 */ /* 0x000fe20002000000 */
[----:B------:R-:W-:Y:S01]  /*2af0*/  USHF.R.U32.HI UR6, URZ, 0x4, UR6 ;  /* 0x000000043f067899 */ /* 0x000fe20008011606 */
[----:B------:R-:W-:Y:S01]  /*2b00*/  ISETP.GE.AND P3, PT, R57, UR12, PT ;  /* 0x0000000c39007c0c */ /* 0x000fe2000bf66270 */
[----:B------:R-:W-:-:S02]  /*2b10*/  ULOP3.LUT UR8, UR5, 0x3fff, URZ, 0xc0, !UPT ;  /* 0x00003fff05087892 */ /* 0x000fc4000f8ec03f */
[----:B------:R-:W-:Y:S01]  /*2b20*/  USGXT.U32 UR10, UR6, 0xe ;  /* 0x0000000e060a789a */ /* 0x000fe20008000000 */
[----:B------:R-:W-:Y:S01]  /*2b30*/  UMOV UR9, 0x40000040 ;  /* 0x4000004000097882 */ /* 0x000fe20000000000 */
[----:B------:R-:W-:Y:S01]  /*2b40*/  WARPGROUP.ARRIVE ;  /* 0x00000000000079c5 */ /* 0x000fe20000000000 */
[----:B------:R-:W-:Y:S01]  /*2b50*/  UMOV UR11, 0x40000040 ;  /* 0x40000040000b7882 */ /* 0x000fe20000000000 */
[----:B------:R-:W-:Y:S01]  /*2b60*/  UMOV UR5, URZ ;  /* 0x0000003f00057c82 */ /* 0x000fe20008000000 */
[----:B------:R-:W-:Y:S01]  /*2b70*/  UMOV UR6, URZ ;  /* 0x0000003f00067c82 */ /* 0x000fe20008000000 */
[----:B------:R-:W-:-:S03]  /*2b80*/  UIADD3 UR20, UR20, 0x1, URZ ;  /* 0x0000000114147890 */ /* 0x000fc6000fffe03f */
[----:B------:R-:W-:Y:S01]  /*2b90*/  HGMMA.64x64x8.F32.TF32 R24, gdesc[UR8], R24 ;  /* 0x04e00000081879f0 */ /* 0x000fe20008702818 */
[----:B------:R-:W-:Y:S02]  /*2ba0*/  UIADD3 UR8, UP0, UR8, 0x2, URZ ;  /* 0x0000000208087890 */ /* 0x000fe4000ff1e03f */
[----:B------:R-:W-:Y:S02]  /*2bb0*/  UIADD3 UR10, UP1, UR10, 0x2, URZ ;  /* 0x000000020a0a7890 */ /* 0x000fe4000ff3e03f */
[----:B------:R-:W-:Y:S02]  /*2bc0*/  UIADD3.X UR9, UR5, 0x40000040, URZ, UP0, !UPT ;  /* 0x4000004005097890 */ /* 0x000fe400087fe43f */
[----:B------:R-:W-:Y:S02]  /*2bd0*/  UIADD3.X UR11, UR6, 0x40000040, URZ, UP1, !UPT ;  /* 0x40000040060b7890 */ /* 0x000fe40008ffe43f */
[----:B------:R-:W-:Y:S02]  /*2be0*/  UIADD3.64 UR24, UR8, 0x2, URZ ;  /* 0x0000000208187897 */ /* 0x000fe4000fffe03f */
[----:B------:R-:W-:-:S02]  /*2bf0*/  UIADD3.64 UR26, UR10, 0x2, URZ ;  /* 0x000000020a1a7897 */ /* 0x000fc4000fffe03f */
[----:B------:R-:W-:Y:S02]  /*2c00*/  UISETP.GE.AND UP1, UPT, UR4, UR33, UPT ;  /* 0x000000210400728c */ /* 0x000fe4000bf26270 */
[----:B------:R-:W-:Y:S02]  /*2c10*/  UISETP.GT.AND UP0, UPT, UR20, 0x2, UPT ;  /* 0x000000021400788c */ /* 0x000fe4000bf04270 */
[----:B------:R-:W-:Y:S02]  /*2c20*/  UIADD3 UR4, UR4, 0x1, URZ ;  /* 0x0000000104047890 */ /* 0x000fe4000fffe03f */
[----:B------:R-:W-:Y:S01]  /*2c30*/  PLOP3.LUT P2, PT, PT, PT, UP1, 0x40, 0x0 ;  /* 0x000000000000781c */ /* 0x000fe20003f4e818 */
[----:B------:R-:W-:Y:S01]  /*2c40*/  USEL UR20, UR20, URZ, !UP0 ;  /* 0x0000003f14147287 */ /* 0x000fe2000c000000 */
[----:B------:R-:W-:Y:S01]  /*2c50*/  PLOP3.LUT P1, PT, PT, PT, UP1, 0x40, 0x0 ;  /* 0x000000000000781c */ /* 0x000fe20003f2e818 */
[----:B------:R-:W-:Y:S01]  /*2c60*/  UISETP.NE.U32.AND UP0, UPT, UR17, UR4, UPT ;  /* 0x000000041100728c */ /* 0x000fe2000bf05070 */
[----:B------:R-:W-:Y:S01]  /*2c70*/  PLOP3.LUT P6, PT, PT, PT, UP1, 0x40, 0x0 ;  /* 0x000000000000781c */ /* 0x000fe20003fce818 */
[----:B------:R-:W-:Y:S01]  /*2c80*/  ULEA UR5, UR20, UR7, 0xf ;  /* 0x0000000714057291 */ /* 0x000fe2000f8e783f */
[----:B------:R-:W-:-:S02]  /*2c90*/  SEL R76, R76, RZ, P2 ;  /* 0x000000ff4c4c7207 */ /* 0x000fc40001000000 */
[----:B------:R-:W-:Y:S02]  /*2ca0*/  PLOP3.LUT P0, PT, PT, PT, UP1, 0x40, 0x0 ;  /* 0x000000000000781c */ /* 0x000fe40003f0e818 */
[----:B------:R-:W-:Y:S01]  /*2cb0*/  SEL R77, R77, RZ, P1 ;  /* 0x000000ff4d4d7207 */ /* 0x000fe20000800000 */
[----:B------:R-:W-:Y:S01]  /*2cc0*/  VIADD R85, R5, UR5 ;  /* 0x0000000505557c36 */ /* 0x000fe20008000000 */
[----:B------:R-:W-:Y:S01]  /*2cd0*/  SEL R79, R79, RZ, P6 ;  /* 0x000000ff4f4f7207 */ /* 0x000fe20003000000 */
[----:B------:R-:W-:Y:S01]  /*2ce0*/  VIADD R87, R61, UR5 ;  /* 0x000000053d577c36 */ /* 0x000fe20008000000 */
[----:B------:R-:W-:Y:S01]  /*2cf0*/  ISETP.NE.U32.AND P2, PT, R76, RZ, PT ;  /* 0x000000ff4c00720c */ /* 0x000fe20003f45070 */
[----:B------:R-:W-:Y:S01]  /*2d00*/  VIADD R115, R72, UR5 ;  /* 0x0000000548737c36 */ /* 0x000fe20008000000 */
[----:B------:R-:W-:Y:S01]  /*2d10*/  LEA R82, P6, R9, R114, 0x2 ;  /* 0x0000007209527211 */ /* 0x000fe200078c10ff */
[----:B------:R-:W-:Y:S01]  /*2d20*/  VIADD R117, R73, UR5 ;  /* 0x0000000549757c36 */ /* 0x000fe20008000000 */
[----:B------:R-:W-:Y:S01]  /*2d30*/  SEL R78, R78, RZ, P0 ;  /* 0x000000ff4e4e7207 */ /* 0x000fe20000000000 */
[----:B------:R-:W-:Y:S01]  /*2d40*/  VIADD R119, R74, UR5 ;  /* 0x000000054a777c36 */ /* 0x000fe20008000000 */
[----:B------:R-:W-:Y:S01]  /*2d50*/  ISETP.GE.AND P1, PT, R23, UR12, PT ;  /* 0x0000000c17007c0c */ /* 0x000fe2000bf26270 */
[----:B------:R-:W-:Y:S01]  /*2d60*/  IMAD.X R83, R113, 0x1, R102, P6 ;  /* 0x0000000171537824 */ /* 0x000fe200030e0666 */
[----:B------:R-:W-:-:S02]  /*2d70*/  ISETP.NE.U32.AND P5, PT, R77, RZ, PT ;  /* 0x000000ff4d00720c */ /* 0x000fc40003fa5070 */
[----:B------:R-:W-:Y:S02]  /*2d80*/  ISETP.NE.U32.AND P0, PT, R79, RZ, PT ;  /* 0x000000ff4f00720c */ /* 0x000fe40003f05070 */
[----:B------:R-:W-:Y:S02]  /*2d90*/  ISETP.NE.U32.AND P4, PT, R78, RZ, PT ;  /* 0x000000ff4e00720c */ /* 0x000fe40003f85070 */
[----:B------:R-:W-:Y:S02]  /*2da0*/  SEL R76, RZ, 0x4, P1 ;  /* 0x00000004ff4c7807 */ /* 0x000fe40000800000 */
[----:B------:R-:W-:Y:S02]  /*2db0*/  SEL R79, RZ, 0x4, P3 ;  /* 0x00000004ff4f7807 */ /* 0x000fe40001800000 */
[----:B------:R-:W-:Y:S02]  /*2dc0*/  PLOP3.LUT P6, PT, PT, PT, UP1, 0x40, 0x0 ;  /* 0x000000000000781c */ /* 0x000fe40003fce818 */
[----:B------:R-:W-:-:S02]  /*2dd0*/  PLOP3.LUT P1, PT, PT, PT, UP1, 0x40, 0x0 ;  /* 0x000000000000781c */ /* 0x000fc40003f2e818 */
[-C--:B------:R-:W-:Y:S02]  /*2de0*/  LEA R78, P3, R10, R114.reuse, 0x2 ;  /* 0x000000720a4e7211 */ /* 0x080fe400078610ff */
[----:B------:R-:W-:Y:S02]  /*2df0*/  SEL R77, R76, RZ, P6 ;  /* 0x000000ff4c4d7207 */ /* 0x000fe40003000000 */
[----:B------:R-:W-:Y:S01]  /*2e00*/  SEL R80, R79, RZ, P1 ;  /* 0x000000ff4f507207 */ /* 0x000fe20000800000 */
[----:B------:R-:W-:Y:S01]  /*2e10*/  IMAD.X R79, R113, 0x1, R112, P3 ;  /* 0x00000001714f7824 */ /* 0x000fe200018e0670 */
[----:B------:R-:W-:Y:S02]  /*2e20*/  LEA R76, P6, R11, R114, 0x2 ;  /* 0x000000720b4c7211 */ /* 0x000fe400078c10ff */
[----:B------:R-:W-:Y:S02]  /*2e30*/  ISETP.NE.U32.AND P1, PT, R77, RZ, PT ;  /* 0x000000ff4d00720c */ /* 0x000fe40003f25070 */
[----:B------:R-:W-:Y:S01]  /*2e40*/  ISETP.NE.U32.AND P3, PT, R80, RZ, PT ;  /* 0x000000ff5000720c */ /* 0x000fe20003f65070 */
[----:B------:R-:W-:Y:S01]  /*2e50*/  IMAD.X R77, R113, 0x1, R110, P6 ;  /* 0x00000001714d7824 */ /* 0x000fe200030e066e */
[----:B------:R-:W-:Y:S01]  /*2e60*/  PLOP3.LUT P6, PT, PT, PT, UP1, 0x40, 0x0 ;  /* 0x000000000000781c */ /* 0x000fe20003fce818 */
[----:B------:R-:W-:Y:S01]  /*2e70*/  HGMMA.64x64x8.F32.TF32 R24, gdesc[UR8], R24 ;  /* 0x04e00000081879f0 */ /* 0x000fe20008702818 */
[----:B------:R-:W-:-:S02]  /*2e80*/  UIADD3.64 UR8, UR8, 0x4, URZ ;  /* 0x0000000408087897 */ /* 0x000fc4000fffe03f */
[----:B------:R-:W-:Y:S01]  /*2e90*/  UIADD3.64 UR10, UR10, 0x4, URZ ;  /* 0x000000040a0a7897 */ /* 0x000fe2000fffe03f */
[----:B------:R-:W-:Y:S08]  /*2ea0*/  HGMMA.64x64x8.F32.TF32 R24, gdesc[UR24], R24 ;  /* 0x04e00000181879f0 */ /* 0x000ff00008702818 */
[----:B------:R-:W-:Y:S03]  /*2eb0*/  HGMMA.64x64x8.F32.TF32 R24, gdesc[UR8], R24, gsb0 ;  /* 0x04e00000081879f0 */ /* 0x000fe60008002818 */
[----:B------:R-:W-:-:S02]  /*2ec0*/  WARPGROUP.DEPBAR.LE gsb0, 0x1 ;  /* 0x00008000000079c5 */ /* 0x000fc40000010100 */
[----:B------:R-:W-:Y:S06]  /*2ed0*/  BAR.SYNC.DEFER_BLOCKING 0x0 ;  /* 0x0000000000007b1d */ /* 0x000fec0000010000 */
[----:B------:R-:W-:Y:S01]  /*2ee0*/  @!PT LDS RZ, [RZ] ;  /* 0x00000000fffff984 */ /* 0x000fe20000000800 */
[----:B------:R-:W-:Y:S01]  /*2ef0*/  @!PT LDS RZ, [RZ] ;  /* 0x00000000fffff984 */ /* 0x000fe20000000800 */
[----:B------:R-:W-:Y:S01]  /*2f00*/  @!PT LDS RZ, [RZ] ;  /* 0x00000000fffff984 */ /* 0x000fe20000000800 */
[----:B------:R1:W-:Y:S01]  /*2f10*/  LDGSTS.E [R85], desc[UR28][R82.64], P2 ;  /* 0x0000000052557fae */ /* 0x0003e2000912185c */
[----:B------:R-:W-:-:S03]  /*2f20*/  ISETP.GE.AND P2, PT, R58, UR12, PT ;  /* 0x0000000c3a007c0c */ /* 0x000fc6000bf46270 */
[----:B------:R2:W-:Y:S01]  /*2f30*/  LDGSTS.E [R85+0x8], desc[UR28][R78.64], P5 ;  /* 0x000080004e557fae */ /* 0x0005e2000a92185c */
[----:B------:R-:W-:Y:S02]  /*2f40*/  ISETP.GE.AND P5, PT, R59, UR12, PT ;  /* 0x0000000c3b007c0c */ /* 0x000fe4000bfa6270 */
[----:B------:R-:W-:Y:S01]  /*2f50*/  SEL R84, RZ, 0x4, P2 ;  /* 0x00000004ff547807 */ /* 0x000fe20001000000 */
[----:B------:R3:W-:Y:S01]  /*2f60*/  LDGSTS.E [R87], desc[UR28][R76.64], P4 ;  /* 0x000000004c577fae */ /* 0x0007e2000a12185c */
[----:B------:R-:W-:Y:S02]  /*2f70*/  ISETP.GE.AND P2, PT, R60, UR12, PT ;  /* 0x0000000c3c007c0c */ /* 0x000fe4000bf46270 */
[----:B------:R-:W-:Y:S02]  /*2f80*/  LEA R80, P4, R12, R114, 0x2 ;  /* 0x000000720c507211 */ /* 0x000fe400078810ff */
[----:B-1----:R-:W-:Y:S02]  /*2f90*/  SEL R82, RZ, 0x4, P5 ;  /* 0x00000004ff527807 */ /* 0x002fe40002800000 */
[----:B------:R-:W-:Y:S01]  /*2fa0*/  PLOP3.LUT P5, PT, PT, PT, UP1, 0x40, 0x0 ;  /* 0x000000000000781c */ /* 0x000fe20003fae818 */
[----:B------:R-:W-:Y:S01]  /*2fb0*/  IMAD.X R81, R113, 0x1, R108, P4 ;  /* 0x0000000171517824 */ /* 0x000fe200020e066c */
[----:B------:R-:W-:Y:S01]  /*2fc0*/  PLOP3.LUT P4, PT, PT, PT, UP1, 0x40, 0x0 ;  /* 0x000000000000781c */ /* 0x000fe20003f8e818 */
[----:B--2---:R-:W-:Y:S01]  /*2fd0*/  VIADD R85, R62, UR5 ;  /* 0x000000053e557c36 */ /* 0x004fe20008000000 */
[----:B------:R-:W-:-:S02]  /*2fe0*/  SEL R84, R84, RZ, P6 ;  /* 0x000000ff54547207 */ /* 0x000fc40003000000 */
[----:B---3--:R-:W-:Y:S01]  /*2ff0*/  SEL R76, RZ, 0x4, P2 ;  /* 0x00000004ff4c7807 */ /* 0x008fe20001000000 */
[----:B------:R-:W-:Y:S01]  /*3000*/  LDGSTS.E [R87+0x8], desc[UR28][R80.64], P0 ;  /* 0x0000800050577fae */ /* 0x000fe2000812185c */
[-C--:B------:R-:W-:Y:S02]  /*3010*/  LEA R78, P2, R13, R114.reuse, 0x2 ;  /* 0x000000720d4e7211 */ /* 0x080fe400078410ff */
[----:B------:R-:W-:Y:S02]  /*3020*/  SEL R77, R76, RZ, P5 ;  /* 0x000000ff4c4d7207 */ /* 0x000fe40002800000 */
[----:B------:R-:W-:Y:S01]  /*3030*/  IADD3 R76, P5, R16, R114, RZ ;  /* 0x00000072104c7210 */ /* 0x000fe20007fbe0ff */
[----:B------:R-:W-:Y:S01]  /*3040*/  IMAD.X R79, R113, 0x1, R106, P2 ;  /* 0x00000001714f7824 */ /* 0x000fe200010e066a */
[----:B------:R-:W-:Y:S02]  /*3050*/  ISETP.NE.U32.AND P2, PT, R77, RZ, PT ;  /* 0x000000ff4d00720c */ /* 0x000fe40003f45070 */
[----:B------:R-:W-:Y:S01]  /*3060*/  SEL R82, R82, RZ, P4 ;  /* 0x000000ff52527207 */ /* 0x000fe20002000000 */
[----:B------:R-:W-:Y:S01]  /*3070*/  IMAD.X R77, R113, 0x1, R92, P5 ;  /* 0x00000001714d7824 */ /* 0x000fe200028e065c */
[----:B------:R-:W-:Y:S01]  /*3080*/  ISETP.GE.AND P5, PT, R63, UR12, PT ;  /* 0x0000000c3f007c0c */ /* 0x000fe2000bfa6270 */
[----:B------:R-:W-:Y:S01]  /*3090*/  LDGSTS.E [R85], desc[UR28][R78.64], P1 ;  /* 0x000000004e557fae */ /* 0x000fe2000892185c */
[----:B------:R-:W-:-:S02]  /*30a0*/  ISETP.GE.AND P0, PT, R64, UR12, PT ;  /* 0x0000000c40007c0c */ /* 0x000fc4000bf06270 */
[----:B------:R-:W-:Y:S01]  /*30b0*/  ISETP.NE.U32.AND P6, PT, R82, RZ, PT ;  /* 0x000000ff5200720c */ /* 0x000fe20003fc5070 */
[----:B------:R1:W-:Y:S01]  /*30c0*/  LDGSTS.E [R85+0x8], desc[UR28][R76.64], P3 ;  /* 0x000080004c557fae */ /* 0x0003e2000992185c */
[----:B------:R-:W-:Y:S02]  /*30d0*/  PLOP3.LUT P1, PT, PT, PT, UP1, 0x40, 0x0 ;  /* 0x000000000000781c */ /* 0x000fe40003f2e818 */
[----:B------:R-:W-:Y:S02]  /*30e0*/  SEL R82, RZ, 0x4, P5 ;  /* 0x00000004ff527807 */ /* 0x000fe40002800000 */
[----:B------:R-:W-:Y:S02]  /*30f0*/  ISETP.NE.U32.AND P4, PT, R84, RZ, PT ;  /* 0x000000ff5400720c */ /* 0x000fe40003f85070 */
[----:B------:R-:W-:Y:S02]  /*3100*/  PLOP3.LUT P5, PT, PT, PT, UP1, 0x40, 0x0 ;  /* 0x000000000000781c */ /* 0x000fe40003fae818 */
[----:B------:R-:W-:-:S02]  /*3110*/  SEL R84, RZ, 0x4, P0 ;  /* 0x00000004ff547807 */ /* 0x000fc40000000000 */
[----:B------:R-:W-:Y:S01]  /*3120*/  ISETP.GE.AND P3, PT, R65, UR12, PT ;  /* 0x0000000c41007c0c */ /* 0x000fe2000bf66270 */
[----:B-1----:R-:W-:Y:S01]  /*3130*/  VIADD R85, R67, UR5 ;  /* 0x0000000543557c36 */ /* 0x002fe20008000000 */
[----:B------:R-:W-:Y:S02]  /*3140*/  SEL R83, R82, RZ, P1 ;  /* 0x000000ff52537207 */ /* 0x000fe40000800000 */
[----:B------:R-:W-:Y:S02]  /*3150*/  IADD3 R82, P0, R17, R114, RZ ;  /* 0x0000007211527210 */ /* 0x000fe40007f1e0ff */
[----:B------:R-:W-:Y:S02]  /*3160*/  SEL R84, R84, RZ, P5 ;  /* 0x000000ff54547207 */ /* 0x000fe40002800000 */
[----:B------:R-:W-:Y:S02]  /*3170*/  PLOP3.LUT P1, PT, PT, PT, UP1, 0x40, 0x0 ;  /* 0x000000000000781c */ /* 0x000fe40003f2e818 */
[----:B------:R-:W-:-:S02]  /*3180*/  SEL R78, RZ, 0x4, P3 ;  /* 0x00000004ff4e7807 */ /* 0x000fc40001800000 */
[-C--:B------:R-:W-:Y:S02]  /*3190*/  IADD3 R80, P5, R18, R114.reuse, RZ ;  /* 0x0000007212507210 */ /* 0x080fe40007fbe0ff */
[----:B------:R-:W-:Y:S01]  /*31a0*/  ISETP.NE.U32.AND P3, PT, R83, RZ, PT ;  /* 0x000000ff5300720c */ /* 0x000fe20003f65070 */
[C---:B------:R-:W-:Y:S01]  /*31b0*/  IMAD.X R83, R113.reuse, 0x1, R93, P0 ;  /* 0x0000000171537824 */ /* 0x040fe200000e065d */
[----:B------:R-:W-:Y:S01]  /*31c0*/  SEL R78, R78, RZ, P1 ;  /* 0x000000ff4e4e7207 */ /* 0x000fe20000800000 */
[----:B------:R-:W-:Y:S01]  /*31d0*/  IMAD.X R81, R113, 0x1, R94, P5 ;  /* 0x0000000171517824 */ /* 0x000fe200028e065e */
[----:B------:R-:W-:Y:S02]  /*31e0*/  ISETP.GE.AND P5, PT, R66, UR12, PT ;  /* 0x0000000c42007c0c */ /* 0x000fe4000bfa6270 */
[----:B------:R-:W-:Y:S01]  /*31f0*/  ISETP.NE.U32.AND P0, PT, R78, RZ, PT ;  /* 0x000000ff4e00720c */ /* 0x000fe20003f05070 */
[----:B------:R1:W-:Y:S01]  /*3200*/  LDGSTS.E [R85], desc[UR28][R82.64], P4 ;  /* 0x0000000052557fae */ /* 0x0003e2000a12185c */
[----:B------:R-:W-:-:S02]  /*3210*/  IADD3 R78, P4, R19, R114, RZ ;  /* 0x00000072134e7210 */ /* 0x000fc40007f9e0ff */
[----:B------:R-:W-:Y:S01]  /*3220*/  SEL R77, RZ, 0x4, P5 ;  /* 0x00000004ff4d7807 */ /* 0x000fe20002800000 */
[----:B------:R2:W-:Y:S01]  /*3230*/  LDGSTS.E [R85+0x8], desc[UR28][R80.64], P6 ;  /* 0x0000800050557fae */ /* 0x0005e2000b12185c */
[----:B------:R-:W-:Y:S01]  /*3240*/  ISETP.GE.AND P5, PT, R69, UR12, PT ;  /* 0x0000000c45007c0c */ /* 0x000fe2000bfa6270 */
[----:B------:R-:W-:Y:S01]  /*3250*/  IMAD.X R79, R113, 0x1, R95, P4 ;  /* 0x00000001714f7824 */ /* 0x000fe200020e065f */
[----:B------:R-:W-:Y:S02]  /*3260*/  ISETP.NE.U32.AND P1, PT, R84, RZ, PT ;  /* 0x000000ff5400720c */ /* 0x000fe40003f25070 */
[----:B------:R-:W-:Y:S02]  /*3270*/  PLOP3.LUT P6, PT, PT, PT, UP1, 0x40, 0x0 ;  /* 0x000000000000781c */ /* 0x000fe40003fce818 */
[-C--:B------:R-:W-:Y:S01]  /*3280*/  IADD3 R76, P4, R20, R114.reuse, RZ ;  /* 0x00000072144c7210 */ /* 0x080fe20007f9e0ff */
[----:B-1----:R-:W-:Y:S01]  /*3290*/  VIADD R83, R68, UR5 ;  /* 0x0000000544537c36 */ /* 0x002fe20008000000 */
[----:B------:R-:W-:Y:S01]  /*32a0*/  SEL R82, RZ, 0x4, P5 ;  /* 0x00000004ff527807 */ /* 0x000fe20002800000 */
[----:B------:R-:W-:Y:S01]  /*32b0*/  ULEA UR5, UR20, UR7, 0xd ;  /* 0x0000000714057291 */ /* 0x000fe2000f8e683f */
[----:B------:R-:W-:Y:S01]  /*32c0*/  SEL R84, R77, RZ, P6 ;  /* 0x000000ff4d547207 */ /* 0x000fe20003000000 */
[----:B------:R-:W-:Y:S01]  /*32d0*/  IMAD.X R77, R113, 0x1, R96, P4 ;  /* 0x00000001714d7824 */ /* 0x000fe200020e0660 */
[----:B--2---:R-:W-:Y:S01]  /*32e0*/  IADD3 R80, P5, R21, R114, RZ ;  /* 0x0000007215507210 */ /* 0x004fe20007fbe0ff */
[----:B------:R1:W-:Y:S01]  /*32f0*/  LDGSTS.E [R83], desc[UR28][R78.64], P2 ;  /* 0x000000004e537fae */ /* 0x0003e2000912185c */
[----:B------:R-:W-:-:S02]  /*3300*/  PLOP3.LUT P6, PT, PT, PT, UP1, 0x40, 0x0 ;  /* 0x000000000000781c */ /* 0x000fc40003fce818 */
[----:B------:R-:W-:Y:S01]  /*3310*/  ISETP.NE.U32.AND P4, PT, R84, RZ, PT ;  /* 0x000000ff5400720c */ /* 0x000fe20003f85070 */
[----:B------:R-:W-:Y:S01]  /*3320*/  IMAD.X R81, R113, 0x1, R97, P5 ;  /* 0x0000000171517824 */ /* 0x000fe200028e0661 */
[----:B------:R-:W-:Y:S01]  /*3330*/  SEL R82, R82, RZ, P6 ;  /* 0x000000ff52527207 */ /* 0x000fe20003000000 */
[----:B------:R2:W-:Y:S01]  /*3340*/  LDGSTS.E [R83+0x8], desc[UR28][R76.64], P3 ;  /* 0x000080004c537fae */ /* 0x0005e2000992185c */
[----:B------:R-:W-:Y:S02]  /*3350*/  ISETP.GE.AND P5, PT, R70, UR12, PT ;  /* 0x0000000c46007c0c */ /* 0x000fe4000bfa6270 */
[----:B------:R-:W-:Y:S01]  /*3360*/  ISETP.NE.U32.AND P2, PT, R82, RZ, PT ;  /* 0x000000ff5200720c */ /* 0x000fe20003f45070 */
[----:B------:R3:W-:Y:S01]  /*3370*/  LDGSTS.E [R115], desc[UR28][R80.64], P1 ;  /* 0x0000000050737fae */ /* 0x0007e2000892185c */
[----:B------:R-:W-:Y:S02]  /*3380*/  ISETP.GE.AND P1, PT, R71, UR12, PT ;  /* 0x0000000c47007c0c */ /* 0x000fe4000bf26270 */
[----:B------:R-:W-:-:S02]  /*3390*/  PLOP3.LUT P3, PT, PT, PT, UP1, 0x40, 0x0 ;  /* 0x000000000000781c */ /* 0x000fc40003f6e818 */
[----:B------:R-:W-:Y:S02]  /*33a0*/  SEL R82, RZ, 0x4, P5 ;  /* 0x00000004ff527807 */ /* 0x000fe40002800000 */
[----:B------:R-:W-:Y:S01]  /*33b0*/  ISETP.GE.AND P5, PT, R7, UR12, PT ;  /* 0x0000000c07007c0c */ /* 0x000fe2000bfa6270 */
[----:B------:R-:W-:Y:S01]  /*33c0*/  UIADD3 UR12, UR12, -0x20, URZ ;  /* 0xffffffe00c0c7890 */ /* 0x000fe2000fffe03f */
[----:B------:R-:W-:Y:S02]  /*33d0*/  PLOP3.LUT P6, PT, PT, PT, UP1, 0x40, 0x0 ;  /* 0x000000000000781c */ /* 0x000fe40003fce818 */
[----:B-1----:R-:W-:Y:S02]  /*33e0*/  SEL R79, RZ, 0x4, P1 ;  /* 0x00000004ff4f7807 */ /* 0x002fe40000800000 */
[----:B------:R-:W-:Y:S02]  /*33f0*/  SEL R82, R82, RZ, P3 ;  /* 0x000000ff52527207 */ /* 0x000fe40001800000 */
[----:B------:R-:W-:-:S02]  /*3400*/  IADD3 R78, P3, R56, R114, RZ ;  /* 0x00000072384e7210 */ /* 0x000fc40007f7e0ff */
[----:B------:R-:W-:Y:S02]  /*3410*/  PLOP3.LUT P1, PT, PT, PT, UP1, 0x40, 0x0 ;  /* 0x000000000000781c */ /* 0x000fe40003f2e818 */
[----:B--2---:R-:W-:Y:S01]  /*3420*/  SEL R76, R79, RZ, P6 ;  /* 0x000000ff4f4c7207 */ /* 0x004fe20003000000 */
[----:B------:R-:W-:Y:S01]  /*3430*/  IMAD.X R79, R113, 0x1, R98, P3 ;  /* 0x00000001714f7824 */ /* 0x000fe200018e0662 */
[----:B------:R-:W-:Y:S02]  /*3440*/  SEL R77, RZ, 0x4, P5 ;  /* 0x00000004ff4d7807 */ /* 0x000fe40002800000 */
[----:B------:R-:W-:Y:S02]  /*3450*/  ISETP.NE.U32.AND P5, PT, R82, RZ, PT ;  /* 0x000000ff5200720c */ /* 0x000fe40003fa5070 */
[----:B------:R-:W-:Y:S01]  /*3460*/  ISETP.NE.U32.AND P3, PT, R76, RZ, PT ;  /* 0x000000ff4c00720c */ /* 0x000fe20003f65070 */
[----:B------:R-:W-:Y:S01]  /*3470*/  IMAD.MOV.U32 R76, RZ, RZ, R114 ;  /* 0x000000ffff4c7224 */ /* 0x000fe200078e0072 */
[----:B------:R-:W-:Y:S01]  /*3480*/  SEL R82, R77, RZ, P1 ;  /* 0x000000ff4d527207 */ /* 0x000fe20000800000 */
[----:B------:R-:W-:Y:S01]  /*3490*/  IMAD.MOV.U32 R77, RZ, RZ, R113 ;  /* 0x000000ffff4d7224 */ /* 0x000fe200078e0071 */
[----:B------:R1:W-:Y:S02]  /*34a0*/  LDGSTS.E [R115+0x8], desc[UR28][R78.64], P0 ;  /* 0x000080004e737fae */ /* 0x0003e4000812185c */
[----:B------:R-:W-:Y:S01]  /*34b0*/  ISETP.NE.U32.AND P1, PT, R82, RZ, PT ;  /* 0x000000ff5200720c */ /* 0x000fe20003f25070 */
[----:B---3--:R-:W-:-:S04]  /*34c0*/  IMAD.WIDE R80, R107, 0x4, R76 ;  /* 0x000000046b507825 */ /* 0x008fc800078e024c */
[--C-:B------:R-:W-:Y:S01]  /*34d0*/  IMAD.WIDE R88, R105, 0x4, R76.reuse ;  /* 0x0000000469587825 */ /* 0x100fe200078e024c */
[----:B------:R2:W-:Y:S03]  /*34e0*/  LDGSTS.E [R117], desc[UR28][R80.64], P4 ;  /* 0x0000000050757fae */ /* 0x0005e6000a12185c */
[--C-:B------:R-:W-:Y:S01]  /*34f0*/  IMAD.WIDE R84, R103, 0x4, R76.reuse ;  /* 0x0000000467547825 */ /* 0x100fe200078e024c */
[----:B------:R-:W-:Y:S01]  /*3500*/  LDGSTS.E [R117+0x8], desc[UR28][R88.64], P2 ;  /* 0x0000800058757fae */ /* 0x000fe2000912185c */
[C---:B-1----:R-:W-:Y:S01]  /*3510*/  IADD3 R78, P2, R14.reuse, UR14, RZ ;  /* 0x0000000e0e4e7c10 */ /* 0x042fe2000ff5e0ff */
[----:B------:R-:W-:Y:S01]  /*3520*/  UIADD3 UR14, UP2, UR14, UR32, URZ ;  /* 0x000000200e0e7290 */ /* 0x000fe2000ff5e03f */
[----:B------:R-:W-:Y:S01]  /*3530*/  IMAD.WIDE R86, R101, 0x4, R76 ;  /* 0x0000000465567825 */ /* 0x000fe200078e024c */
[----:B------:R-:W-:Y:S01]  /*3540*/  IADD3 R76, P0, R14, R111, RZ ;  /* 0x0000006f0e4c7210 */ /* 0x000fe20007f1e0ff */
[----:B------:R1:W-:Y:S01]  /*3550*/  LDGSTS.E [R119], desc[UR28][R84.64], P5 ;  /* 0x0000000054777fae */ /* 0x0003e2000a92185c */
[C---:B------:R-:W-:Y:S01]  /*3560*/  IADD3.X R79, R99.reuse, UR16, RZ, P2, !PT ;  /* 0x00000010634f7c10 */ /* 0x040fe200097fe4ff */
[----:B------:R-:W-:Y:S01]  /*3570*/  VIADD R115, R2, UR5 ;  /* 0x0000000502737c36 */ /* 0x000fe20008000000 */
[----:B------:R-:W-:Y:S01]  /*3580*/  UIADD3.X UR16, UR16, UR31, URZ, UP2, !UPT ;  /* 0x0000001f10107290 */ /* 0x000fe200097fe43f */
[----:B------:R3:W-:Y:S01]  /*3590*/  LDGSTS.E [R119+0x8], desc[UR28][R86.64], P3 ;  /* 0x0000800056777fae */ /* 0x0007e2000992185c */
[--C-:B------:R-:W-:Y:S01]  /*35a0*/  IMAD.X R77, R104, 0x1, R99.reuse, P0 ;  /* 0x00000001684d7824 */ /* 0x100fe200000e0663 */
[C---:B------:R-:W-:Y:S01]  /*35b0*/  IADD3 R82, P3, R14.reuse, UR13, RZ ;  /* 0x0000000d0e527c10 */ /* 0x040fe2000ff7e0ff */
[----:B------:R-:W-:Y:S01]  /*35c0*/  UIADD3 UR13, UP1, UR13, UR32, URZ ;  /* 0x000000200d0d7290 */ /* 0x000fe2000ff3e03f */
[----:B--2---:R-:W-:Y:S01]  /*35d0*/  IADD3 R80, P0, R14, R109, RZ ;  /* 0x0000006d0e507210 */ /* 0x004fe20007f1e0ff */
[----:B------:R-:W0:Y:S01]  /*35e0*/  LDGDEPBAR ;  /* 0x00000000000079af */ /* 0x000e220000000000 */
[----:B------:R-:W-:Y:S01]  /*35f0*/  IADD3.X R83, R99, UR15, RZ, P3, !PT ;  /* 0x0000000f63537c10 */ /* 0x000fe20009ffe4ff */
[----:B------:R-:W-:Y:S01]  /*3600*/  UIADD3.X UR15, UR15, UR31, URZ, UP1, !UPT ;  /* 0x0000001f0f0f7290 */ /* 0x000fe20008ffe43f */
[----:B------:R-:W-:Y:S01]  /*3610*/  PLOP3.LUT P3, PT, PT, PT, UP0, 0x80, 0x0 ;  /* 0x000000000000781c */ /* 0x000fe20003f6f008 */
[----:B------:R-:W-:Y:S01]  /*3620*/  IMAD.X R81, R100, 0x1, R99, P0 ;  /* 0x0000000164517824 */ /* 0x000fe200000e0663 */
[----:B------:R3:W-:Y:S01]  /*3630*/  LDGSTS.E [R115+0x18000], desc[UR28][R76.64], P1 ;  /* 0x180000004c737fae */ /* 0x0007e2000892185c */
[----:B-1----:R-:W-:Y:S01]  /*3640*/  IMAD.U32 R85, RZ, RZ, UR23 ;  /* 0x00000017ff557e24 */ /* 0x002fe2000f8e00ff */
[----:B------:R-:W-:-:S02]  /*3650*/  IADD3 R109, P0, R109, UR32, RZ ;  /* 0x000000206d6d7c10 */ /* 0x000fc4000ff1e0ff */
[----:B------:R3:W-:Y:S02]  /*3660*/  LDGSTS.E [R115+0x18800], desc[UR28][R78.64], P1 ;  /* 0x188000004e737fae */ /* 0x0007e4000892185c */
[----:B------:R-:W-:Y:S02]  /*3670*/  LEA R114, P2, R85, R114, 0x2 ;  /* 0x0000007255727211 */ /* 0x000fe400078410ff */
[----:B------:R3:W-:Y:S01]  /*3680*/  LDGSTS.E [R115+0x19000], desc[UR28][R80.64], P1 ;  /* 0x1900000050737fae */ /* 0x0007e2000892185c */
[----:B------:R-:W-:Y:S02]  /*3690*/  IADD3.X R100, R100, UR31, RZ, P0, !PT ;  /* 0x0000001f64647c10 */ /* 0x000fe400087fe4ff */
[----:B------:R-:W-:Y:S01]  /*36a0*/  IADD3.X R113, R113, UR30, RZ, P2, !PT ;  /* 0x0000001e71717c10 */ /* 0x000fe200097fe4ff */
[----:B------:R3:W-:Y:S01]  /*36b0*/  LDGSTS.E [R115+0x19800], desc[UR28][R82.64], P1 ;  /* 0x1980000052737fae */ /* 0x0007e2000892185c */
[----:B------:R-:W-:-:S03]  /*36c0*/  IADD3 R111, P1, R111, UR32, RZ ;  /* 0x000000206f6f7c10 */ /* 0x000fc6000ff3e0ff */
[----:B------:R-:W0:Y:S01]  /*36d0*/  LDGDEPBAR ;  /* 0x00000000000079af */ /* 0x000e220000000000 */
[----:B------:R-:W-:Y:S01]  /*36e0*/  IADD3.X R104, R104, UR31, RZ, P1, !PT ;  /* 0x0000001f68687c10 */ /* 0x000fe20008ffe4ff */
[----:B------:R-:W-:Y:S08]  /*36f0*/  @P3 BRA `(.L_x_1) ;  /* 0xfffffff000b03947 */ /* 0x000ff0000383ffff */
.L_x_0:
[----:B------:R-:W-:Y:S02]  /*3700*/  WARPGROUP.DEPBAR.LE gsb0, 0x0 ;  /* 0x00008000000079c5 */ /* 0x000fe40000010000 */
[----:B------:R-:W-:-:S04]  /*3710*/  DEPBAR.LE SB0, 0x0 ;  /* 0x000080000000791a */ /* 0x000fc80000000000 */
[----:B------:R-:W-:Y:S01]  /*3720*/  LOP3.LUT R5, R75, 0x70, RZ, 0xc0, !PT ;  /* 0x000000704b057812 */ /* 0x000fe200078ec0ff */
[----:B------:R-:W-:Y:S01]  /*3730*/  ULDC UR4, c[0x0][0x244] ;  /* 0x0000910000047ab9 */ /* 0x000fe20000000800 */
[----:B------:R-:W-:Y:S02]  /*3740*/  IADD3 R90, R90, UR7, R91 ;  /* 0x000000075a5a7c10 */ /* 0x000fe4000fffe05b */
[----:B------:R-:W-:Y:S02]  /*3750*/  LOP3.LUT R0, R0, 0x1ff, RZ, 0xc0, !PT ;  /* 0x000001ff00007812 */ /* 0x000fe400078ec0ff */
[----:B---3--:R-:W-:Y:S01]  /*3760*/  LOP3.LUT R79, R3, R6, RZ, 0xfc, !PT ;  /* 0x00000006034f7212 */ /* 0x008fe200078efcff */
[----:B------:R-:W-:Y:S01]  /*3770*/  IMAD.IADD R90, R5, 0x1, R90 ;  /* 0x00000001055a7824 */ /* 0x000fe200078e025a */
[----:B------:R-:W-:Y:S01]  /*3780*/  BAR.SYNC.DEFER_BLOCKING 0x0 ;  /* 0x0000000000007b1d */ /* 0x000fe20000010000 */
[----:B------:R-:W-:Y:S02]  /*3790*/  LEA R0, R0, UR7, 0x4 ;  /* 0x0000000700007c11 */ /* 0x000fe4000f8e20ff */
[----:B------:R-:W-:-:S02]  /*37a0*/  LOP3.LUT R2, R3, 0x3c, R6, 0xfe, !PT ;  /* 0x0000003c03027812 */ /* 0x000fc400078efe06 */
[C-C-:B------:R-:W-:Y:S02]  /*37b0*/  LOP3.LUT R60, R3.reuse, 0x3a, R6.reuse, 0xfe, !PT ;  /* 0x0000003a033c7812 */ /* 0x140fe400078efe06 */
[C-C-:B------:R-:W-:Y:S02]  /*37c0*/  LOP3.LUT R62, R3.reuse, 0x38, R6.reuse, 0xfe, !PT ;  /* 0x00000038033e7812 */ /* 0x140fe400078efe06 */
[C-C-:B------:R-:W-:Y:S02]  /*37d0*/  LOP3.LUT R58, R3.reuse, 0x36, R6.reuse, 0xfe, !PT ;  /* 0x00000036033a7812 */ /* 0x140fe400078efe06 */
[C-C-:B------:R-:W-:Y:S02]  /*37e0*/  LOP3.LUT R64, R3.reuse, 0x34, R6.reuse, 0xfe, !PT ;  /* 0x0000003403407812 */ /* 0x140fe400078efe06 */
[C-C-:B------:R-:W-:Y:S02]  /*37f0*/  LOP3.LUT R68, R3.reuse, 0x32, R6.reuse, 0xfe, !PT ;  /* 0x0000003203447812 */ /* 0x140fe400078efe06 */
[----:B------:R-:W-:-:S02]  /*3800*/  LOP3.LUT R66, R3, 0x30, R6, 0xfe, !PT ;  /* 0x0000003003427812 */ /* 0x000fc400078efe06 */
[C-C-:B------:R-:W-:Y:S02]  /*3810*/  LOP3.LUT R72, R3.reuse, 0x2e, R6.reuse, 0xfe, !PT ;  /* 0x0000002e03487812 */ /* 0x140fe400078efe06 */
[C-C-:B------:R-:W-:Y:S02]  /*3820*/  LOP3.LUT R70, R3.reuse, 0x2c, R6.reuse, 0xfe, !PT ;  /* 0x0000002c03467812 */ /* 0x140fe400078efe06 */
[C-C-:B------:R-:W-:Y:S02]  /*3830*/  LOP3.LUT R75, R3.reuse, 0x2a, R6.reuse, 0xfe, !PT ;  /* 0x0000002a034b7812 */ /* 0x140fe400078efe06 */
[C-C-:B------:R-:W-:Y:S01]  /*3840*/  LOP3.LUT R74, R3.reuse, 0x28, R6.reuse, 0xfe, !PT ;  /* 0x00000028034a7812 */ /* 0x140fe200078efe06 */
[----:B------:R-:W-:Y:S01]  /*3850*/  STSM.16.M88.4 [R90], R24 ;  /* 0x000000185a007844 */ /* 0x000fe20000000200 */
[C-C-:B------:R-:W-:Y:S02]  /*3860*/  LOP3.LUT R76, R3.reuse, 0x26, R6.reuse, 0xfe, !PT ;  /* 0x00000026034c7812 */ /* 0x140fe400078efe06 */
[C-C-:B------:R-:W-:Y:S01]  /*3870*/  LOP3.LUT R77, R3.reuse, 0x24, R6.reuse, 0xfe, !PT ;  /* 0x00000024034d7812 */ /* 0x140fe200078efe06 */
[----:B------:R-:W-:Y:S01]  /*3880*/  BAR.SYNC.DEFER_BLOCKING 0x0 ;  /* 0x0000000000007b1d */ /* 0x000fe20000010000 */
        /* <DEDUP_REMOVED lines=10> */
[C-C-:B------:R-:W-:Y:S02]  /*3930*/  LOP3.LUT R71, R3.reuse, 0x10, R6.reuse, 0xfe, !PT ;  /* 0x0000001003477812 */ /* 0x140fe400078efe06 */
[C-C-:B------:R-:W-:Y:S01]  /*3940*/  LOP3.LUT R73, R3.reuse, 0xe, R6.reuse, 0xfe, !PT ;  /* 0x0000000e03497812 */ /* 0x140fe200078efe06 */
[----:B------:R-:W1:Y:S01]  /*3950*/  LDS.128 R8, [R0] ;  /* 0x0000000000087984 */ /* 0x000e620000000c00 */
[----:B------:R-:W-:-:S02]  /*3960*/  LOP3.LUT R81, R3, 0xc, R6, 0xfe, !PT ;  /* 0x0000000c03517812 */ /* 0x000fc400078efe06 */
[C-C-:B------:R-:W-:Y:S01]  /*3970*/  LOP3.LUT R83, R3.reuse, 0xa, R6.reuse, 0xfe, !PT ;  /* 0x0000000a03537812 */ /* 0x140fe200078efe06 */
[----:B------:R-:W-:Y:S01]  /*3980*/  BAR.SYNC.DEFER_BLOCKING 0x0 ;  /* 0x0000000000007b1d */ /* 0x000fe20000010000 */
[C-C-:B------:R-:W-:Y:S02]  /*3990*/  LOP3.LUT R85, R3.reuse, 0x8, R6.reuse, 0xfe, !PT ;  /* 0x0000000803557812 */ /* 0x140fe400078efe06 */
[C-C-:B------:R-:W-:Y:S02]  /*39a0*/  LOP3.LUT R87, R3.reuse, 0x6, R6.reuse, 0xfe, !PT ;  /* 0x0000000603577812 */ /* 0x140fe400078efe06 */
[----:B------:R-:W-:Y:S02]  /*39b0*/  ISETP.GE.AND P0, PT, R4, UR18, PT ;  /* 0x0000001204007c0c */ /* 0x000fe4000bf06270 */
[C-C-:B------:R-:W-:Y:S02]  /*39c0*/  LOP3.LUT R89, R3.reuse, 0x4, R6.reuse, 0xfe, !PT ;  /* 0x0000000403597812 */ /* 0x140fe400078efe06 */
[----:B------:R-:W-:-:S02]  /*39d0*/  LOP3.LUT R91, R3, 0x2, R6, 0xfe, !PT ;  /* 0x00000002035b7812 */ /* 0x000fc400078efe06 */
[----:B------:R-:W-:Y:S02]  /*39e0*/  ISETP.LT.AND P1, PT, R2, UR19, !P0 ;  /* 0x0000001302007c0c */ /* 0x000fe4000c721270 */
[----:B------:R-:W2:Y:S01]  /*39f0*/  LDC R2, c[0x0][0x248] ;  /* 0x00009200ff027b82 */ /* 0x000ea20000000800 */
[----:B------:R-:W-:Y:S02]  /*3a00*/  ISETP.LT.AND P4, PT, R79, UR19, !P0 ;  /* 0x000000134f007c0c */ /* 0x000fe4000c781270 */
[----:B------:R-:W-:Y:S01]  /*3a10*/  ISETP.LT.AND P2, PT, R91, UR19, !P0 ;  /* 0x000000135b007c0c */ /* 0x000fe2000c741270 */
[----:B------:R3:W-:Y:S04]  /*3a20*/  STSM.16.M88.4 [R90], R28 ;  /* 0x0000001c5a007844 */ /* 0x0007e80000000200 */
[----:B------:R-:W-:Y:S01]  /*3a30*/  BAR.SYNC.DEFER_BLOCKING 0x0 ;  /* 0x0000000000007b1d */ /* 0x000fe20000010000 */
[----:B--2---:R-:W-:-:S02]  /*3a40*/  IMAD R79, R79, R2, RZ ;  /* 0x000000024f4f7224 */ /* 0x004fc400078e02ff */
[----:B------:R-:W-:Y:S02]  /*3a50*/  IMAD R91, R91, R2, RZ ;  /* 0x000000025b5b7224 */ /* 0x000fe400078e02ff */
[----:B---3--:R-:W-:Y:S01]  /*3a60*/  IMAD R28, R4, UR4, RZ ;  /* 0x00000004041c7c24 */ /* 0x008fe2000f8e02ff */
[----:B------:R-:W-:-:S04]  /*3a70*/  ULDC.64 UR4, c[0x0][0x220] ;  /* 0x0000880000047ab9 */ /* 0x000fc80000000a00 */
[C---:B------:R-:W-:Y:S01]  /*3a80*/  LEA R3, P3, R28.reuse, UR4, 0x2 ;  /* 0x000000041c037c11 */ /* 0x040fe2000f8610ff */
[----:B------:R-:W2:Y:S01]  /*3a90*/  LDS.128 R12, [R0] ;  /* 0x00000000000c7984 */ /* 0x000ea20000000c00 */
[----:B------:R-:W-:Y:S06]  /*3aa0*/  BAR.SYNC.DEFER_BLOCKING 0x0 ;  /* 0x0000000000007b1d */ /* 0x000fec0000010000 */
[----:B------:R3:W-:Y:S02]  /*3ab0*/  STSM.16.M88.4 [R90], R32 ;  /* 0x000000205a007844 */ /* 0x0007e40000000200 */
[----:B------:R-:W-:Y:S01]  /*3ac0*/  BAR.SYNC.DEFER_BLOCKING 0x0 ;  /* 0x0000000000007b1d */ /* 0x000fe20000010000 */
[----:B---3--:R-:W-:Y:S01]  /*3ad0*/  LEA.HI.X.SX32 R32, R28, UR5, 0x2, P3 ;  /* 0x000000051c207c11 */ /* 0x008fe200098f16ff */
[-C--:B------:R-:W-:Y:S01]  /*3ae0*/  IMAD R33, R87, R2.reuse, RZ ;  /* 0x0000000257217224 */ /* 0x080fe200078e02ff */
[C---:B------:R-:W-:Y:S01]  /*3af0*/  ISETP.LT.AND P3, PT, R89.reuse, UR19, !P0 ;  /* 0x0000001359007c0c */ /* 0x040fe2000c761270 */
[----:B------:R-:W-:Y:S01]  /*3b00*/  IMAD R89, R89, R2, RZ ;  /* 0x0000000259597224 */ /* 0x000fe200078e02ff */
[----:B------:R-:W-:-:S04]  /*3b10*/  LEA R34, P6, R79, R3, 0x2 ;  /* 0x000000034f227211 */ /* 0x000fc800078c10ff */
[----:B------:R-:W-:Y:S01]  /*3b20*/  LEA.HI.X.SX32 R35, R79, R32, 0x2, P6 ;  /* 0x000000204f237211 */ /* 0x000fe200030f16ff */
[----:B------:R-:W-:Y:S01]  /*3b30*/  IMAD R79, R2, 0x20, R79 ;  /* 0x00000020024f7824 */ /* 0x000fe200078e024f */
[----:B------:R-:W3:Y:S01]  /*3b40*/  LDS.128 R16, [R0] ;  /* 0x0000000000107984 */ /* 0x000ee20000000c00 */
[----:B------:R-:W-:Y:S06]  /*3b50*/  BAR.SYNC.DEFER_BLOCKING 0x0 ;  /* 0x0000000000007b1d */ /* 0x000fec0000010000 */
[----:B------:R4:W-:Y:S02]  /*3b60*/  STSM.16.M88.4 [R90], R36 ;  /* 0x000000245a007844 */ /* 0x0009e40000000200 */
[----:B------:R-:W-:Y:S01]  /*3b70*/  BAR.SYNC.DEFER_BLOCKING 0x0 ;  /* 0x0000000000007b1d */ /* 0x000fe20000010000 */
[----:B----4-:R-:W-:-:S02]  /*3b80*/  LEA R36, P5, R91, R3, 0x2 ;  /* 0x000000035b247211 */ /* 0x010fc400078a10ff */
[-C--:B------:R-:W-:Y:S02]  /*3b90*/  LEA R38, P6, R89, R3.reuse, 0x2 ;  /* 0x0000000359267211 */ /* 0x080fe400078c10ff */
[-C--:B------:R-:W-:Y:S02]  /*3ba0*/  LEA.HI.X.SX32 R37, R91, R32.reuse, 0x2, P5 ;  /* 0x000000205b257211 */ /* 0x080fe400028f16ff */
[----:B------:R-:W-:Y:S01]  /*3bb0*/  LEA.HI.X.SX32 R39, R89, R32, 0x2, P6 ;  /* 0x0000002059277211 */ /* 0x000fe200030f16ff */
[----:B------:R-:W4:Y:S01]  /*3bc0*/  LDS.128 R20, [R0] ;  /* 0x0000000000147984 */ /* 0x000f220000000c00 */
[----:B------:R-:W-:Y:S06]  /*3bd0*/  BAR.SYNC.DEFER_BLOCKING 0x0 ;  /* 0x0000000000007b1d */ /* 0x000fec0000010000 */
[----:B------:R5:W-:Y:S02]  /*3be0*/  STSM.16.M88.4 [R90], R40 ;  /* 0x000000285a007844 */ /* 0x000be40000000200 */
[----:B------:R-:W-:Y:S01]  /*3bf0*/  BAR.SYNC.DEFER_BLOCKING 0x0 ;  /* 0x0000000000007b1d */ /* 0x000fe20000010000 */
[----:B-----5:R-:W-:-:S04]  /*3c00*/  LEA R40, P5, R33, R3, 0x2 ;  /* 0x0000000321287211 */ /* 0x020fc800078a10ff */
[----:B------:R-:W-:Y:S01]  /*3c10*/  LEA.HI.X.SX32 R41, R33, R32, 0x2, P5 ;  /* 0x0000002021297211 */ /* 0x000fe200028f16ff */
[----:B------:R-:W-:Y:S01]  /*3c20*/  IMAD R33, R81, R2, RZ ;  /* 0x0000000251217224 */ /* 0x000fe200078e02ff */
[----:B------:R-:W5:Y:S01]  /*3c30*/  LDS.128 R4, [R0] ;  /* 0x0000000000047984 */ /* 0x000f620000000c00 */
[----:B------:R-:W-:Y:S06]  /*3c40*/  BAR.SYNC.DEFER_BLOCKING 0x0 ;  /* 0x0000000000007b1d */ /* 0x000fec0000010000 */
[----:B------:R-:W-:Y:S02]  /*3c50*/  STSM.16.M88.4 [R90], R44 ;  /* 0x0000002c5a007844 */ /* 0x000fe40000000200 */
[----:B------:R-:W-:Y:S06]  /*3c60*/  BAR.SYNC.DEFER_BLOCKING 0x0 ;  /* 0x0000000000007b1d */ /* 0x000fec0000010000 */
[----:B------:R-:W5:Y:S02]  /*3c70*/  LDS.128 R24, [R0] ;  /* 0x0000000000187984 */ /* 0x000f640000000c00 */
[----:B------:R-:W-:Y:S06]  /*3c80*/  BAR.SYNC.DEFER_BLOCKING 0x0 ;  /* 0x0000000000007b1d */ /* 0x000fec0000010000 */
[----:B------:R-:W-:Y:S02]  /*3c90*/  STSM.16.M88.4 [R90], R48 ;  /* 0x000000305a007844 */ /* 0x000fe40000000200 */
[----:B------:R-:W-:Y:S06]  /*3ca0*/  BAR.SYNC.DEFER_BLOCKING 0x0 ;  /* 0x0000000000007b1d */ /* 0x000fec0000010000 */
[----:B------:R-:W5:Y:S02]  /*3cb0*/  LDS.128 R28, [R0] ;  /* 0x00000000001c7984 */ /* 0x000f640000000c00 */
[----:B------:R-:W-:Y:S06]  /*3cc0*/  BAR.SYNC.DEFER_BLOCKING 0x0 ;  /* 0x0000000000007b1d */ /* 0x000fec0000010000 */
[----:B------:R-:W-:Y:S02]  /*3cd0*/  STSM.16.M88.4 [R90], R52 ;  /* 0x000000345a007844 */ /* 0x000fe40000000200 */
[----:B------:R-:W-:Y:S06]  /*3ce0*/  BAR.SYNC.DEFER_BLOCKING 0x0 ;  /* 0x0000000000007b1d */ /* 0x000fec0000010000 */
[----:B-1----:R1:W-:Y:S01]  /*3cf0*/  @P4 STG.E desc[UR28][R34.64], R8 ;  /* 0x0000000822004986 */ /* 0x0023e2000c10191c */
[----:B------:R-:W-:-:S03]  /*3d00*/  ISETP.LT.AND P4, PT, R87, UR19, !P0 ;  /* 0x0000001357007c0c */ /* 0x000fc6000c781270 */
[----:B------:R2:W-:Y:S01]  /*3d10*/  @P2 STG.E desc[UR28][R36.64], R9 ;  /* 0x0000000924002986 */ /* 0x0005e2000c10191c */
[C---:B------:R-:W-:Y:S01]  /*3d20*/  ISETP.LT.AND P2, PT, R85.reuse, UR19, !P0 ;  /* 0x0000001355007c0c */ /* 0x040fe2000c741270 */
[-C--:B------:R-:W-:Y:S02]  /*3d30*/  IMAD R85, R85, R2.reuse, RZ ;  /* 0x0000000255557224 */ /* 0x080fe400078e02ff */
[----:B------:R3:W-:Y:S01]  /*3d40*/  @P3 STG.E desc[UR28][R38.64], R10 ;  /* 0x0000000a26003986 */ /* 0x0007e2000c10191c */
[C---:B------:R-:W-:Y:S01]  /*3d50*/  ISETP.LT.AND P3, PT, R83.reuse, UR19, !P0 ;  /* 0x0000001353007c0c */ /* 0x040fe2000c761270 */
[----:B------:R-:W-:Y:S01]  /*3d60*/  IMAD R83, R83, R2, RZ ;  /* 0x0000000253537224 */ /* 0x000fe200078e02ff */
[----:B-1----:R-:W-:-:S03]  /*3d70*/  LEA R34, P6, R85, R3, 0x2 ;  /* 0x0000000355227211 */ /* 0x002fc600078c10ff */
[----:B------:R-:W-:Y:S01]  /*3d80*/  @P4 STG.E desc[UR28][R40.64], R11 ;  /* 0x0000000b28004986 */ /* 0x000fe2000c10191c */
[-C--:B------:R-:W-:Y:S01]  /*3d90*/  LEA R42, P5, R83, R3.reuse, 0x2 ;  /* 0x00000003532a7211 */ /* 0x080fe200078a10ff */
[----:B--2---:R-:W-:Y:S01]  /*3da0*/  IMAD R37, R73, R2, RZ ;  /* 0x0000000249257224 */ /* 0x004fe200078e02ff */
[-C--:B------:R-:W-:Y:S02]  /*3db0*/  LEA.HI.X.SX32 R35, R85, R32.reuse, 0x2, P6 ;  /* 0x0000002055237211 */ /* 0x080fe400030f16ff */
[----:B------:R-:W-:Y:S01]  /*3dc0*/  LEA.HI.X.SX32 R43, R83, R32, 0x2, P5 ;  /* 0x00000020532b7211 */ /* 0x000fe200028f16ff */
[-C--:B---3--:R-:W-:Y:S01]  /*3dd0*/  IMAD R38, R65, R2.reuse, RZ ;  /* 0x0000000241267224 */ /* 0x088fe200078e02ff */
[----:B------:R-:W-:Y:S01]  /*3de0*/  ISETP.LT.AND P4, PT, R81, UR19, !P0 ;  /* 0x0000001351007c0c */ /* 0x000fe2000c781270 */
[----:B------:R1:W-:Y:S01]  /*3df0*/  @P2 STG.E desc[UR28][R34.64], R12 ;  /* 0x0000000c22002986 */ /* 0x0003e2000c10191c */
[-C--:B------:R-:W-:Y:S02]  /*3e00*/  LEA R36, P5, R37, R3.reuse, 0x2 ;  /* 0x0000000325247211 */ /* 0x080fe400078a10ff */
[----:B------:R-:W-:Y:S01]  /*3e10*/  LEA R8, P6, R33, R3, 0x2 ;  /* 0x0000000321087211 */ /* 0x000fe200078c10ff */
[----:B------:R-:W-:Y:S01]  /*3e20*/  @P3 STG.E desc[UR28][R42.64], R13 ;  /* 0x0000000d2a003986 */ /* 0x000fe2000c10191c */
[C---:B------:R-:W-:Y:S01]  /*3e30*/  ISETP.LT.AND P3, PT, R71.reuse, UR19, !P0 ;  /* 0x0000001347007c0c */ /* 0x040fe2000c761270 */
[----:B------:R-:W-:Y:S01]  /*3e40*/  IMAD R71, R71, R2, RZ ;  /* 0x0000000247477224 */ /* 0x000fe200078e02ff */
[----:B------:R-:W-:-:S02]  /*3e50*/  ISETP.LT.AND P2, PT, R73, UR19, !P0 ;  /* 0x0000001349007c0c */ /* 0x000fc4000c741270 */
[-C--:B------:R-:W-:Y:S02]  /*3e60*/  LEA.HI.X.SX32 R37, R37, R32.reuse, 0x2, P5 ;  /* 0x0000002025257211 */ /* 0x080fe400028f16ff */
[----:B------:R-:W-:Y:S01]  /*3e70*/  LEA.HI.X.SX32 R9, R33, R32, 0x2, P6 ;  /* 0x0000002021097211 */ /* 0x000fe200030f16ff */
[-C--:B------:R-:W-:Y:S01]  /*3e80*/  IMAD R33, R67, R2.reuse, RZ ;  /* 0x0000000243217224 */ /* 0x080fe200078e02ff */
[C---:B------:R-:W-:Y:S01]  /*3e90*/  ISETP.LT.AND P5, PT, R69.reuse, UR19, !P0 ;  /* 0x0000001345007c0c */ /* 0x040fe2000c7a1270 */
[----:B------:R-:W-:Y:S01]  /*3ea0*/  IMAD R69, R69, R2, RZ ;  /* 0x0000000245457224 */ /* 0x000fe200078e02ff */
[-C--:B------:R-:W-:Y:S01]  /*3eb0*/  LEA R10, P6, R71, R3.reuse, 0x2 ;  /* 0x00000003470a7211 */ /* 0x080fe200078c10ff */
[----:B------:R2:W-:Y:S03]  /*3ec0*/  @P4 STG.E desc[UR28][R8.64], R14 ;  /* 0x0000000e08004986 */ /* 0x0005e6000c10191c */
[----:B-1----:R-:W-:Y:S01]  /*3ed0*/  LEA R34, P4, R69, R3, 0x2 ;  /* 0x0000000345227211 */ /* 0x002fe200078810ff */
[----:B------:R-:W-:Y:S01]  /*3ee0*/  @P2 STG.E desc[UR28][R36.64], R15 ;  /* 0x0000000f24002986 */ /* 0x000fe2000c10191c */
[----:B------:R-:W-:-:S02]  /*3ef0*/  LEA.HI.X.SX32 R11, R71, R32, 0x2, P6 ;  /* 0x00000020470b7211 */ /* 0x000fc400030f16ff */
[----:B------:R-:W-:Y:S02]  /*3f00*/  LEA.HI.X.SX32 R35, R69, R32, 0x2, P4 ;  /* 0x0000002045237211 */ /* 0x000fe400020f16ff */
[----:B------:R-:W-:Y:S01]  /*3f10*/  ISETP.LT.AND P2, PT, R67, UR19, !P0 ;  /* 0x0000001343007c0c */ /* 0x000fe2000c741270 */
[----:B------:R1:W-:Y:S01]  /*3f20*/  @P3 STG.E desc[UR28][R10.64], R16 ;  /* 0x000000100a003986 */ /* 0x0003e2000c10191c */
[----:B------:R-:W-:Y:S02]  /*3f30*/  ISETP.LT.AND P3, PT, R65, UR19, !P0 ;  /* 0x0000001341007c0c */ /* 0x000fe4000c761270 */
[-C--:B------:R-:W-:Y:S01]  /*3f40*/  LEA R12, P6, R33, R3.reuse, 0x2 ;  /* 0x00000003210c7211 */ /* 0x080fe200078c10ff */
[----:B------:R3:W-:Y:S01]  /*3f50*/  @P5 STG.E desc[UR28][R34.64], R17 ;  /* 0x0000001122005986 */ /* 0x0007e2000c10191c */
[----:B--2---:R-:W-:Y:S02]  /*3f60*/  LEA R8, P4, R38, R3, 0x2 ;  /* 0x0000000326087211 */ /* 0x004fe400078810ff */
[C---:B------:R-:W-:Y:S01]  /*3f70*/  ISETP.LT.AND P5, PT, R63.reuse, UR19, !P0 ;  /* 0x000000133f007c0c */ /* 0x040fe2000c7a1270 */
[----:B------:R-:W-:Y:S01]  /*3f80*/  IMAD R63, R63, R2, RZ ;  /* 0x000000023f3f7224 */ /* 0x000fe200078e02ff */
[----:B------:R-:W-:-:S02]  /*3f90*/  LEA.HI.X.SX32 R13, R33, R32, 0x2, P6 ;  /* 0x00000020210d7211 */ /* 0x000fc400030f16ff */
[----:B------:R-:W-:Y:S02]  /*3fa0*/  LEA.HI.X.SX32 R9, R38, R32, 0x2, P4 ;  /* 0x0000002026097211 */ /* 0x000fe400020f16ff */
[-C--:B-1----:R-:W-:Y:S01]  /*3fb0*/  LEA R10, P4, R63, R3.reuse, 0x2 ;  /* 0x000000033f0a7211 */ /* 0x082fe200078810ff */
[----:B------:R1:W-:Y:S01]  /*3fc0*/  @P2 STG.E desc[UR28][R12.64], R18 ;  /* 0x000000120c002986 */ /* 0x0003e2000c10191c */
[C---:B------:R-:W-:Y:S01]  /*3fd0*/  ISETP.LT.AND P2, PT, R61.reuse, UR19, !P0 ;  /* 0x000000133d007c0c */ /* 0x040fe2000c741270 */
[----:B------:R-:W-:Y:S01]  /*3fe0*/  IMAD R61, R61, R2, RZ ;  /* 0x000000023d3d7224 */ /* 0x000fe200078e02ff */
[----:B------:R-:W-:Y:S01]  /*3ff0*/  LEA.HI.X.SX32 R11, R63, R32, 0x2, P4 ;  /* 0x000000203f0b7211 */ /* 0x000fe200020f16ff */
[----:B------:R2:W-:Y:S01]  /*4000*/  @P3 STG.E desc[UR28][R8.64], R19 ;  /* 0x0000001308003986 */ /* 0x0005e2000c10191c */
[C---:B------:R-:W-:Y:S01]  /*4010*/  ISETP.LT.AND P3, PT, R59.reuse, UR19, !P0 ;  /* 0x000000133b007c0c */ /* 0x040fe2000c761270 */
[-C--:B------:R-:W-:Y:S01]  /*4020*/  IMAD R59, R59, R2.reuse, RZ ;  /* 0x000000023b3b7224 */ /* 0x080fe200078e02ff */
[-C--:B------:R-:W-:Y:S01]  /*4030*/  LEA R14, P6, R61, R3.reuse, 0x2 ;  /* 0x000000033d0e7211 */ /* 0x080fe200078c10ff */
[----:B----4-:R4:W-:Y:S01]  /*4040*/  @P5 STG.E desc[UR28][R10.64], R20 ;  /* 0x000000140a005986 */ /* 0x0109e2000c10191c */
[C---:B------:R-:W-:Y:S01]  /*4050*/  ISETP.LT.AND P4, PT, R57.reuse, UR19, !P0 ;  /* 0x0000001339007c0c */ /* 0x040fe2000c781270 */
[----:B------:R-:W-:Y:S01]  /*4060*/  IMAD R57, R57, R2, RZ ;  /* 0x0000000239397224 */ /* 0x000fe200078e02ff */
[----:B------:R-:W-:Y:S01]  /*4070*/  LEA.HI.X.SX32 R15, R61, R32, 0x2, P6 ;  /* 0x000000203d0f7211 */ /* 0x000fe200030f16ff */
[----:B---3--:R-:W-:Y:S01]  /*4080*/  IMAD R17, R2, 0x2, R79 ;  /* 0x0000000202117824 */ /* 0x008fe200078e024f */
[----:B-1----:R-:W-:-:S03]  /*4090*/  LEA R12, P5, R59, R3, 0x2 ;  /* 0x000000033b0c7211 */ /* 0x002fc600078a10ff */
[----:B------:R1:W-:Y:S01]  /*40a0*/  @P2 STG.E desc[UR28][R14.64], R21 ;  /* 0x000000150e002986 */ /* 0x0003e2000c10191c */
[-C--:B------:R-:W-:Y:S01]  /*40b0*/  LEA.HI.X.SX32 R13, R59, R32.reuse, 0x2, P5 ;  /* 0x000000203b0d7211 */ /* 0x080fe200028f16ff */
[----:B--2---:R-:W-:Y:S01]  /*40c0*/  IMAD R19, R2, 0x2, R17 ;  /* 0x0000000202137824 */ /* 0x004fe200078e0211 */
[----:B------:R-:W-:Y:S02]  /*40d0*/  ISETP.LT.AND P5, PT, R80, UR19, !P0 ;  /* 0x0000001350007c0c */ /* 0x000fe4000c7a1270 */
[-C--:B------:R-:W-:Y:S01]  /*40e0*/  LEA R8, P6, R57, R3.reuse, 0x2 ;  /* 0x0000000339087211 */ /* 0x080fe200078c10ff */
[----:B------:R2:W-:Y:S01]  /*40f0*/  @P3 STG.E desc[UR28][R12.64], R22 ;  /* 0x000000160c003986 */ /* 0x0005e2000c10191c */
[----:B----4-:R-:W-:Y:S02]  /*4100*/  LEA R10, P3, R79, R3, 0x2 ;  /* 0x000000034f0a7211 */ /* 0x010fe400078610ff */
[-C--:B------:R-:W-:Y:S02]  /*4110*/  LEA.HI.X.SX32 R9, R57, R32.reuse, 0x2, P6 ;  /* 0x0000002039097211 */ /* 0x080fe400030f16ff */
[----:B------:R-:W-:-:S02]  /*4120*/  LEA.HI.X.SX32 R11, R79, R32, 0x2, P3 ;  /* 0x000000204f0b7211 */ /* 0x000fc400018f16ff */
[-C--:B-1----:R-:W-:Y:S01]  /*4130*/  LEA R14, P6, R17, R3.reuse, 0x2 ;  /* 0x00000003110e7211 */ /* 0x082fe200078c10ff */
[----:B------:R1:W-:Y:S01]  /*4140*/  @P4 STG.E desc[UR28][R8.64], R23 ;  /* 0x0000001708004986 */ /* 0x0003e2000c10191c */
[----:B------:R-:W-:Y:S02]  /*4150*/  ISETP.LT.AND P2, PT, R78, UR19, !P0 ;  /* 0x000000134e007c0c */ /* 0x000fe4000c741270 */
[----:B------:R-:W-:Y:S01]  /*4160*/  ISETP.LT.AND P4, PT, R77, UR19, !P0 ;  /* 0x000000134d007c0c */ /* 0x000fe2000c781270 */
[----:B-----5:R3:W-:Y:S01]  /*4170*/  @P5 STG.E desc[UR28][R10.64], R4 ;  /* 0x000000040a005986 */ /* 0x0207e2000c10191c */
[----:B------:R-:W-:Y:S01]  /*4180*/  LEA.HI.X.SX32 R15, R17, R32, 0x2, P6 ;  /* 0x00000020110f7211 */ /* 0x000fe200030f16ff */
[----:B------:R-:W-:Y:S01]  /*4190*/  IMAD R17, R2, 0x2, R19 ;  /* 0x0000000202117824 */ /* 0x000fe200078e0213 */
[----:B--2---:R-:W-:Y:S01]  /*41a0*/  LEA R12, P5, R19, R3, 0x2 ;  /* 0x00000003130c7211 */ /* 0x004fe200078a10ff */
[----:B------:R-:W2:Y:S01]  /*41b0*/  LDS.128 R20, [R0] ;  /* 0x0000000000147984 */ /* 0x000ea20000000c00 */
[----:B------:R-:W-:-:S02]  /*41c0*/  ISETP.LT.AND P3, PT, R76, UR19, !P0 ;  /* 0x000000134c007c0c */ /* 0x000fc4000c761270 */
[-C--:B------:R-:W-:Y:S01]  /*41d0*/  LEA.HI.X.SX32 R13, R19, R32.reuse, 0x2, P5 ;  /* 0x00000020130d7211 */ /* 0x080fe200028f16ff */
[----:B------:R-:W-:Y:S01]  /*41e0*/  IMAD R19, R2, 0x2, R17 ;  /* 0x0000000202137824 */ /* 0x000fe200078e0211 */
[CC--:B-1----:R-:W-:Y:S01]  /*41f0*/  LEA R8, P6, R17.reuse, R3.reuse, 0x2 ;  /* 0x0000000311087211 */ /* 0x0c2fe200078c10ff */
[----:B------:R1:W-:Y:S01]  /*4200*/  @P2 STG.E desc[UR28][R14.64], R5 ;  /* 0x000000050e002986 */ /* 0x0003e2000c10191c */
[----:B------:R-:W-:Y:S02]  /*4210*/  ISETP.LT.AND P5, PT, R74, UR19, !P0 ;  /* 0x000000134a007c0c */ /* 0x000fe4000c7a1270 */
[-C--:B------:R-:W-:Y:S01]  /*4220*/  LEA.HI.X.SX32 R9, R17, R32.reuse, 0x2, P6 ;  /* 0x0000002011097211 */ /* 0x080fe200030f16ff */
[C---:B------:R-:W-:Y:S01]  /*4230*/  IMAD R17, R2.reuse, 0x2, R19 ;  /* 0x0000000202117824 */ /* 0x040fe200078e0213 */
[----:B------:R4:W-:Y:S01]  /*4240*/  @P4 STG.E desc[UR28][R12.64], R6 ;  /* 0x000000060c004986 */ /* 0x0009e2000c10191c */
[-C--:B---3--:R-:W-:Y:S02]  /*4250*/  LEA R10, P4, R19, R3.reuse, 0x2 ;  /* 0x00000003130a7211 */ /* 0x088fe400078810ff */
[----:B------:R-:W-:Y:S01]  /*4260*/  ISETP.LT.AND P2, PT, R75, UR19, !P0 ;  /* 0x000000134b007c0c */ /* 0x000fe2000c741270 */
[----:B------:R3:W-:Y:S01]  /*4270*/  @P3 STG.E desc[UR28][R8.64], R7 ;  /* 0x0000000708003986 */ /* 0x0007e2000c10191c */
[----:B------:R-:W-:Y:S01]  /*4280*/  LEA R4, P6, R17, R3, 0x2 ;  /* 0x0000000311047211 */ /* 0x000fe200078c10ff */
[----:B-1----:R-:W-:Y:S01]  /*4290*/  IMAD R15, R2, 0x2, R17 ;  /* 0x00000002020f7824 */ /* 0x002fe200078e0211 */
[----:B------:R-:W-:-:S02]  /*42a0*/  LEA.HI.X.SX32 R11, R19, R32, 0x2, P4 ;  /* 0x00000020130b7211 */ /* 0x000fc400020f16ff */
[----:B------:R-:W-:Y:S02]  /*42b0*/  ISETP.LT.AND P4, PT, R70, UR19, !P0 ;  /* 0x0000001346007c0c */ /* 0x000fe4000c781270 */
[-C--:B------:R-:W-:Y:S01]  /*42c0*/  LEA.HI.X.SX32 R5, R17, R32.reuse, 0x2, P6 ;  /* 0x0000002011057211 */ /* 0x080fe200030f16ff */
[C---:B------:R-:W-:Y:S01]  /*42d0*/  IMAD R17, R2.reuse, 0x2, R15 ;  /* 0x0000000202117824 */ /* 0x040fe200078e020f */
[----:B------:R1:W-:Y:S01]  /*42e0*/  @P5 STG.E desc[UR28][R10.64], R24 ;  /* 0x000000180a005986 */ /* 0x0003e2000c10191c */
[C---:B----4-:R-:W-:Y:S02]  /*42f0*/  LEA R12, P5, R15.reuse, R3, 0x2 ;  /* 0x000000030f0c7211 */ /* 0x050fe400078a10ff */
[----:B---3--:R-:W-:Y:S01]  /*4300*/  IMAD R9, R2, 0x2, R17 ;  /* 0x0000000202097824 */ /* 0x008fe200078e0211 */
[----:B------:R-:W-:Y:S01]  /*4310*/  ISETP.LT.AND P3, PT, R72, UR19, !P0 ;  /* 0x0000001348007c0c */ /* 0x000fe2000c761270 */
[----:B------:R3:W-:Y:S01]  /*4320*/  @P2 STG.E desc[UR28][R4.64], R25 ;  /* 0x0000001904002986 */ /* 0x0007e2000c10191c */
[----:B------:R-:W-:-:S02]  /*4330*/  LEA.HI.X.SX32 R13, R15, R32, 0x2, P5 ;  /* 0x000000200f0d7211 */ /* 0x000fc400028f16ff */
[CC--:B------:R-:W-:Y:S02]  /*4340*/  LEA R6, P6, R17.reuse, R3.reuse, 0x2 ;  /* 0x0000000311067211 */ /* 0x0c0fe400078c10ff */
[----:B------:R-:W-:Y:S01]  /*4350*/  ISETP.LT.AND P5, PT, R66, UR19, !P0 ;  /* 0x0000001342007c0c */ /* 0x000fe2000c7a1270 */
[----:B------:R4:W-:Y:S01]  /*4360*/  @P4 STG.E desc[UR28][R12.64], R26 ;  /* 0x0000001a0c004986 */ /* 0x0009e2000c10191c */
[----:B-1----:R-:W-:Y:S01]  /*4370*/  IMAD R11, R2, 0x2, R9 ;  /* 0x00000002020b7824 */ /* 0x002fe200078e0209 */
[----:B------:R-:W-:Y:S02]  /*4380*/  ISETP.LT.AND P2, PT, R68, UR19, !P0 ;  /* 0x0000001344007c0c */ /* 0x000fe4000c741270 */
[-C--:B------:R-:W-:Y:S01]  /*4390*/  LEA.HI.X.SX32 R7, R17, R32.reuse, 0x2, P6 ;  /* 0x0000002011077211 */ /* 0x080fe200030f16ff */
[C---:B------:R-:W-:Y:S01]  /*43a0*/  IMAD R15, R2.reuse, 0x2, R11 ;  /* 0x00000002020f7824 */ /* 0x040fe200078e020b */
[-C--:B------:R-:W-:Y:S02]  /*43b0*/  LEA R8, P4, R9, R3.reuse, 0x2 ;  /* 0x0000000309087211 */ /* 0x080fe400078810ff */
[-C--:B---3--:R-:W-:Y:S01]  /*43c0*/  LEA R4, P6, R11, R3.reuse, 0x2 ;  /* 0x000000030b047211 */ /* 0x088fe200078c10ff */
[C---:B------:R-:W-:Y:S01]  /*43d0*/  IMAD R17, R2.reuse, 0x2, R15 ;  /* 0x0000000202117824 */ /* 0x040fe200078e020f */
[-C--:B------:R-:W-:Y:S01]  /*43e0*/  LEA.HI.X.SX32 R9, R9, R32.reuse, 0x2, P4 ;  /* 0x0000002009097211 */ /* 0x080fe200020f16ff */
[----:B------:R1:W-:Y:S01]  /*43f0*/  @P3 STG.E desc[UR28][R6.64], R27 ;  /* 0x0000001b06003986 */ /* 0x0003e2000c10191c */
[----:B------:R-:W-:Y:S01]  /*4400*/  LEA.HI.X.SX32 R5, R11, R32, 0x2, P6 ;  /* 0x000000200b057211 */ /* 0x000fe200030f16ff */
[----:B----4-:R-:W-:Y:S01]  /*4410*/  IMAD R13, R2, 0x2, R17 ;  /* 0x00000002020d7824 */ /* 0x010fe200078e0211 */
[----:B------:R-:W-:Y:S01]  /*4420*/  ISETP.LT.AND P4, PT, R58, UR19, !P0 ;  /* 0x000000133a007c0c */ /* 0x000fe2000c781270 */
[----:B------:R3:W-:Y:S01]  /*4430*/  @P5 STG.E desc[UR28][R8.64], R28 ;  /* 0x0000001c08005986 */ /* 0x0007e2000c10191c */
[----:B------:R-:W-:Y:S01]  /*4440*/  ISETP.LT.AND P5, PT, R64, UR19, !P0 ;  /* 0x0000001340007c0c */ /* 0x000fe2000c7a1270 */
[----:B------:R-:W-:Y:S01]  /*4450*/  IMAD R19, R2, 0x2, R13 ;  /* 0x0000000202137824 */ /* 0x000fe200078e020d */
[----:B------:R-:W-:Y:S01]  /*4460*/  ISETP.LT.AND P3, PT, R62, UR19, !P0 ;  /* 0x000000133e007c0c */ /* 0x000fe2000c761270 */
[----:B------:R4:W-:Y:S01]  /*4470*/  @P2 STG.E desc[UR28][R4.64], R29 ;  /* 0x0000001d04002986 */ /* 0x0009e2000c10191c */
[----:B------:R-:W-:-:S02]  /*4480*/  LEA R10, P2, R17, R3, 0x2 ;  /* 0x00000003110a7211 */ /* 0x000fc400078410ff */
[-C--:B-1----:R-:W-:Y:S02]  /*4490*/  LEA R6, P6, R15, R3.reuse, 0x2 ;  /* 0x000000030f067211 */ /* 0x082fe400078c10ff */
[-C--:B------:R-:W-:Y:S02]  /*44a0*/  LEA.HI.X.SX32 R11, R17, R32.reuse, 0x2, P2 ;  /* 0x00000020110b7211 */ /* 0x080fe400010f16ff */
[-C--:B---3--:R-:W-:Y:S02]  /*44b0*/  LEA R8, P2, R19, R3.reuse, 0x2 ;  /* 0x0000000313087211 */ /* 0x088fe400078410ff */
[-C--:B------:R-:W-:Y:S01]  /*44c0*/  LEA.HI.X.SX32 R7, R15, R32.reuse, 0x2, P6 ;  /* 0x000000200f077211 */ /* 0x080fe200030f16ff */
[C---:B------:R-:W-:Y:S01]  /*44d0*/  IMAD R15, R2.reuse, 0x2, R19 ;  /* 0x00000002020f7824 */ /* 0x040fe200078e0213 */
[----:B------:R-:W-:Y:S02]  /*44e0*/  LEA.HI.X.SX32 R9, R19, R32, 0x2, P2 ;  /* 0x0000002013097211 */ /* 0x000fe400010f16ff */
[----:B------:R-:W-:Y:S01]  /*44f0*/  LEA R12, P6, R13, R3, 0x2 ;  /* 0x000000030d0c7211 */ /* 0x000fe200078c10ff */
[----:B------:R-:W-:Y:S01]  /*4500*/  IMAD R0, R2, 0x2, R15 ;  /* 0x0000000202007824 */ /* 0x000fe200078e020f */
[----:B------:R-:W-:Y:S01]  /*4510*/  ISETP.LT.AND P2, PT, R60, UR19, !P0 ;  /* 0x000000133c007c0c */ /* 0x000fe2000c741270 */
[----:B------:R4:W-:Y:S01]  /*4520*/  @P5 STG.E desc[UR28][R6.64], R30 ;  /* 0x0000001e06005986 */ /* 0x0009e2000c10191c */
[----:B------:R-:W-:-:S02]  /*4530*/  ISETP.LT.AND P0, PT, R56, UR19, !P0 ;  /* 0x0000001338007c0c */ /* 0x000fc4000c701270 */
[----:B------:R-:W-:Y:S01]  /*4540*/  LEA.HI.X.SX32 R13, R13, R32, 0x2, P6 ;  /* 0x000000200d0d7211 */ /* 0x000fe200030f16ff */
[----:B------:R4:W-:Y:S01]  /*4550*/  @P4 STG.E desc[UR28][R10.64], R31 ;  /* 0x0000001f0a004986 */ /* 0x0009e2000c10191c */
[----:B------:R-:W-:-:S03]  /*4560*/  LEA R14, P6, R15, R3, 0x2 ;  /* 0x000000030f0e7211 */ /* 0x000fc600078c10ff */
[----:B--2---:R4:W-:Y:S01]  /*4570*/  @P3 STG.E desc[UR28][R12.64], R20 ;  /* 0x000000140c003986 */ /* 0x0049e2000c10191c */
[-C--:B------:R-:W-:Y:S02]  /*4580*/  LEA.HI.X.SX32 R15, R15, R32.reuse, 0x2, P6 ;  /* 0x000000200f0f7211 */ /* 0x080fe400030f16ff */
[C---:B------:R-:W-:Y:S01]  /*4590*/  LEA R2, P6, R0.reuse, R3, 0x2 ;  /* 0x0000000300027211 */ /* 0x040fe200078c10ff */
[----:B------:R4:W-:Y:S03]  /*45a0*/  @P2 STG.E desc[UR28][R8.64], R21 ;  /* 0x0000001508002986 */ /* 0x0009e6000c10191c */
[----:B------:R-:W-:Y:S01]  /*45b0*/  LEA.HI.X.SX32 R3, R0, R32, 0x2, P6 ;  /* 0x0000002000037211 */ /* 0x000fe200030f16ff */
[----:B------:R4:W-:Y:S01]  /*45c0*/  @P1 STG.E desc[UR28][R14.64], R22 ;  /* 0x000000160e001986 */ /* 0x0009e2000c10191c */
[----:B------:R-:W-:Y:S07]  /*45d0*/  @!P0 EXIT ;  /* 0x000000000000894d */ /* 0x000fee0003800000 */
[----:B------:R-:W-:Y:S01]  /*45e0*/  STG.E desc[UR28][R2.64], R23 ;  /* 0x0000001702007986 */ /* 0x000fe2000c10191c */
[----:B------:R-:W-:Y:S05]  /*45f0*/  EXIT ;  /* 0x000000000000794d */ /* 0x000fea0003800000 */
.L_x_2:
[----:B------:R-:W-:-:S00]  /*4600*/  BRA `(.L_x_2) ;  /* 0xfffffffc00fc7947 */ /* 0x000fc0000383ffff */
[----:B------:R-:W-:-:S00]  /*4610*/  NOP ;  /* 0x0000000000007918 */ /* 0x000fc00000000000 */
        /* <DEDUP_REMOVED lines=14> */
.L_x_3:


//--------------------- .nv.shared.matmul_kernel  --------------------------
	.section	.nv.shared.matmul_kernel,"aw",@nobits
	.sectionflags	@""
	.align	16
	.zero		1024


//--------------------- .nv.shared.reserved.0     --------------------------
	.section	.nv.shared.reserved.0,"aw",@nobits
	.weak		__nv_reservedSMEM_offset_0_alias
	.size		__nv_reservedSMEM_offset_0_alias, 0, 0
	.other		__nv_reservedSMEM_offset_0_alias,@"STO_CUDA_RESERVED_SHARED STV_DEFAULT"
__nv_reservedSMEM_offset_0_alias:
	.zero		0


//--------------------- .nv.constant0.matmul_kernel --------------------------
	.section	.nv.constant0.matmul_kernel,"a",@progbits
	.sectionflags	@""
	.align	4
.nv.constant0.matmul_kernel:
	.zero		608


//--------------------- SYMBOLS --------------------------

	.type		.nv.reservedSmem.offset0,@object
	.size		.nv.reservedSmem.offset0,0x4
